// auto-generated by cutlass_sweep.gemm — config: {"arch": "sm_100", "cluster_m": 1, "cluster_n": 1, "dtype": "mxfp8_e4m3", "dtype_b": "mxfp8_e4m3", "layout": "nt", "stages": 0, "tile_k": 256, "tile_m": 128, "tile_n": 128}
#include "cutlass/cutlass.h"
#include "cutlass/gemm/collective/collective_builder.hpp"
#include "cutlass/gemm/device/gemm_universal_adapter.h"
#include "cutlass/gemm/kernel/gemm_universal.hpp"
#include "cutlass/epilogue/collective/collective_builder.hpp"

using ElemA = cutlass::mx_float8_t<cutlass::float_e4m3_t>;
using ElemB = cutlass::mx_float8_t<cutlass::float_e4m3_t>;
using ElemCD = cutlass::bfloat16_t;
using Acc  = float;
using TileShape    = cute::Shape<cute::_128, cute::_128, cute::_256>;
using ClusterShape = cute::Shape<cute::_1, cute::_1, cute::_1>;

using CollectiveEpilogue = typename cutlass::epilogue::collective::CollectiveBuilder<
    cutlass::arch::Sm100, cutlass::arch::OpClassTensorOp,
    TileShape, ClusterShape,
    cutlass::epilogue::collective::EpilogueTileAuto,
    Acc, Acc,
    ElemCD, cutlass::layout::RowMajor, 128 / cutlass::sizeof_bits<ElemCD>::value,
    ElemCD, cutlass::layout::RowMajor, 128 / cutlass::sizeof_bits<ElemCD>::value,
    cutlass::epilogue::collective::EpilogueScheduleAuto
  >::CollectiveOp;

using CollectiveMainloop = typename cutlass::gemm::collective::CollectiveBuilder<
    cutlass::arch::Sm100, cutlass::arch::OpClassBlockScaledTensorOp,
    ElemA, cutlass::layout::RowMajor, 32,
    ElemB, cutlass::layout::ColumnMajor, 32,
    Acc,
    TileShape, ClusterShape,
    cutlass::gemm::collective::StageCountAutoCarveout<static_cast<int>(sizeof(typename CollectiveEpilogue::SharedStorage))>,
    cutlass::gemm::collective::KernelScheduleAuto
  >::CollectiveOp;

using GemmKernel = cutlass::gemm::kernel::GemmUniversal<
    cute::Shape<int,int,int,int>,
    CollectiveMainloop,
    CollectiveEpilogue
>;
using Gemm = cutlass::gemm::device::GemmUniversalAdapter<GemmKernel>;

// Force the device kernel symbol into the cubin without needing a host main.
auto* _anchor = &cutlass::device_kernel<GemmKernel>;


// ===== COMPILED SASS (sm_100a) =====

	.target	sm_100a

	.elftype	@"ET_EXEC"


//--------------------- .note.nv.tkinfo           --------------------------
	.section	.note.nv.tkinfo,"",@"SHT_NOTE"
	.sectionflags	@"SHF_NOTE_NV_TKINFO"
	.tkinfo
        /*0018*/ 	.word	0x00000002
        /*0030*/ 	.string	""
        /*0030*/ 	.string	"ptxas"
        /*0030*/ 	.string	"Cuda compilation tools, release 13.0, V13.0.88"
        /*0030*/ 	.string	"Build cuda_13.0.r13.0/compiler.36424714_0"
        /*0030*/ 	.string	"-arch sm_100a -m 64 "



//--------------------- .note.nv.cuinfo           --------------------------
	.section	.note.nv.cuinfo,"",@"SHT_NOTE"
	.sectionflags	@"SHF_NOTE_NV_CUINFO"
        /*0018*/ 	.short	0x0002
        /*001a*/ 	.short	0x0064
        /*001c*/ 	.short	0x0082
	.zero		2


//--------------------- .nv.info                  --------------------------
	.section	.nv.info,"",@"SHT_CUDA_INFO"
	.align	4


	//----- nvinfo : EIATTR_REGCOUNT
	.align		4
        /*0000*/ 	.byte	0x04, 0x2f
        /*0002*/ 	.short	(.L_19 - .L_18)
	.align		4
.L_18:
        /*0004*/ 	.word	index@(_ZN7cutlass13device_kernelINS_4gemm6kernel13GemmUniversalIN4cute5tupleIJiiiiEEENS1_10collective13CollectiveMmaINS1_46MainloopSm100TmaUmmaWarpSpecializedBlockScaledILi2ELi2ELi2ENS5_IJNS4_1CILi1EEESB_SB_EEEEENS5_IJNSA_ILi128EEESE_NSA_ILi256EEEEEENS5_IJNS_12float_e4m3_tENS_13float_ue8m0_tEEEENS5_IJNS5_IJlSB_lEEENS4_6LayoutINS5_IJNS5_IJNS5_IJNSA_ILi32EEENSA_ILi4EEEEEEiEEESP_NS5_IJSB_iEEEEEENS5_IJNS5_IJNS5_IJNSA_ILi16EEESN_EEEiEEENS5_IJNS5_IJNSA_ILi0EEESB_EEENSA_ILi512EEEEEENS5_IJSV_iEEEEEEEEEEESJ_S12_NS4_8TiledMMAINS4_8MMA_AtomIJNS4_21SM100_MMA_MXF8F6F4_SSISH_SH_fSI_Li128ELi128ELNS4_4UMMA5MajorE0ELS17_0ELNS16_7ScaleInE0ELS18_0EEEEEENSL_ISC_NS5_IJSV_SV_SV_EEEEENS5_IJNS4_10UnderscoreES1D_S1D_EEEEENS5_IJNS4_13SM90_TMA_LOADES1G_EEENS5_IJNS4_14ComposedLayoutINS4_7SwizzleILi3ELi4ELi3EEENS4_18smem_ptr_flag_bitsILi8EEENSL_INS5_IJNSA_ILi8EEESE_EEENS5_IJSE_SB_EEEEEEENSL_INS5_IJNS5_IJNS5_IJSO_SB_EEENS5_IJSM_SB_EEEEEESB_NS5_IJSN_NSA_ILi2EEEEEEEEENS5_IJNS5_IJNS5_IJST_SX_EEESW_EEESV_NS5_IJSB_SX_EEEEEEEEEEEvNS4_8identityES1H_S23_vS24_EENS_8epilogue10collective18CollectiveEpilogueINS26_23Sm100TmaWarpSpecializedILi4ELi2ELi32ELb1ELb0EEEJSG_NS5_IJNSL_ISE_SB_EENSL_ISM_SB_EEEEENS_10bfloat16_tESK_S2E_SK_NS26_6fusion15FusionCallbacksIS2A_NS2F_17LinearCombinationIS2E_fS2E_fLNS_15FloatRoundStyleE2EEESG_S2D_JEEENS4_5SM1004TMEM4LOAD26SM100_TMEM_LOAD_32dp32b32xES1G_NS1I_INS1J_ILi2ELi4ELi3EEENS1L_ILi16EEENSL_INS5_IJS1N_SM_EEES1T_EEEENS4_39AutoVectorizingCopyWithAssumedAlignmentILi128EEENS4_14SM90_TMA_STOREES2T_S2V_S2V_EEEvvEEEEvNT_6ParamsE)
        /*0008*/ 	.word	0x0000006e


	//----- nvinfo : EIATTR_FRAME_SIZE
	.align		4
.L_19:
        /*000c*/ 	.byte	0x04, 0x11
        /*000e*/ 	.short	(.L_21 - .L_20)
	.align		4
.L_20:
        /*0010*/ 	.word	index@($__internal_2_$__cuda_sm10x_tcgen05_guardrail_trap_unallocated_columns_being_dealloced)
        /*0014*/ 	.word	0x00000000


	//----- nvinfo : EIATTR_FRAME_SIZE
	.align		4
.L_21:
        /*0018*/ 	.byte	0x04, 0x11
        /*001a*/ 	.short	(.L_23 - .L_22)
	.align		4
.L_22:
        /*001c*/ 	.word	index@($__internal_1_$__cuda_sm10x_tcgen05_guardrail_trap_phase_invalid_during_alloc)
        /*0020*/ 	.word	0x00000000


	//----- nvinfo : EIATTR_FRAME_SIZE
	.align		4
.L_23:
        /*0024*/ 	.byte	0x04, 0x11
        /*0026*/ 	.short	(.L_25 - .L_24)
	.align		4
.L_24:
        /*0028*/ 	.word	index@($__internal_0_$__cuda_sm10x_tcgen05_guardrail_trap_col_being_dealloced_not_returned_by_alloc)
        /*002c*/ 	.word	0x00000000


	//----- nvinfo : EIATTR_FRAME_SIZE
	.align		4
.L_25:
        /*0030*/ 	.byte	0x04, 0x11
        /*0032*/ 	.short	(.L_27 - .L_26)
	.align		4
.L_26:
        /*0034*/ 	.word	index@(_ZN7cutlass13device_kernelINS_4gemm6kernel13GemmUniversalIN4cute5tupleIJiiiiEEENS1_10collective13CollectiveMmaINS1_46MainloopSm100TmaUmmaWarpSpecializedBlockScaledILi2ELi2ELi2ENS5_IJNS4_1CILi1EEESB_SB_EEEEENS5_IJNSA_ILi128EEESE_NSA_ILi256EEEEEENS5_IJNS_12float_e4m3_tENS_13float_ue8m0_tEEEENS5_IJNS5_IJlSB_lEEENS4_6LayoutINS5_IJNS5_IJNS5_IJNSA_ILi32EEENSA_ILi4EEEEEEiEEESP_NS5_IJSB_iEEEEEENS5_IJNS5_IJNS5_IJNSA_ILi16EEESN_EEEiEEENS5_IJNS5_IJNSA_ILi0EEESB_EEENSA_ILi512EEEEEENS5_IJSV_iEEEEEEEEEEESJ_S12_NS4_8TiledMMAINS4_8MMA_AtomIJNS4_21SM100_MMA_MXF8F6F4_SSISH_SH_fSI_Li128ELi128ELNS4_4UMMA5MajorE0ELS17_0ELNS16_7ScaleInE0ELS18_0EEEEEENSL_ISC_NS5_IJSV_SV_SV_EEEEENS5_IJNS4_10UnderscoreES1D_S1D_EEEEENS5_IJNS4_13SM90_TMA_LOADES1G_EEENS5_IJNS4_14ComposedLayoutINS4_7SwizzleILi3ELi4ELi3EEENS4_18smem_ptr_flag_bitsILi8EEENSL_INS5_IJNSA_ILi8EEESE_EEENS5_IJSE_SB_EEEEEEENSL_INS5_IJNS5_IJNS5_IJSO_SB_EEENS5_IJSM_SB_EEEEEESB_NS5_IJSN_NSA_ILi2EEEEEEEEENS5_IJNS5_IJNS5_IJST_SX_EEESW_EEESV_NS5_IJSB_SX_EEEEEEEEEEEvNS4_8identityES1H_S23_vS24_EENS_8epilogue10collective18CollectiveEpilogueINS26_23Sm100TmaWarpSpecializedILi4ELi2ELi32ELb1ELb0EEEJSG_NS5_IJNSL_ISE_SB_EENSL_ISM_SB_EEEEENS_10bfloat16_tESK_S2E_SK_NS26_6fusion15FusionCallbacksIS2A_NS2F_17LinearCombinationIS2E_fS2E_fLNS_15FloatRoundStyleE2EEESG_S2D_JEEENS4_5SM1004TMEM4LOAD26SM100_TMEM_LOAD_32dp32b32xES1G_NS1I_INS1J_ILi2ELi4ELi3EEENS1L_ILi16EEENSL_INS5_IJS1N_SM_EEES1T_EEEENS4_39AutoVectorizingCopyWithAssumedAlignmentILi128EEENS4_14SM90_TMA_STOREES2T_S2V_S2V_EEEvvEEEEvNT_6ParamsE)
        /*0038*/ 	.word	0x00000000


	//----- nvinfo : EIATTR_MIN_STACK_SIZE
	.align		4
.L_27:
        /*003c*/ 	.byte	0x04, 0x12
        /*003e*/ 	.short	(.L_29 - .L_28)
	.align		4
.L_28:
        /*0040*/ 	.word	index@(_ZN7cutlass13device_kernelINS_4gemm6kernel13GemmUniversalIN4cute5tupleIJiiiiEEENS1_10collective13CollectiveMmaINS1_46MainloopSm100TmaUmmaWarpSpecializedBlockScaledILi2ELi2ELi2ENS5_IJNS4_1CILi1EEESB_SB_EEEEENS5_IJNSA_ILi128EEESE_NSA_ILi256EEEEEENS5_IJNS_12float_e4m3_tENS_13float_ue8m0_tEEEENS5_IJNS5_IJlSB_lEEENS4_6LayoutINS5_IJNS5_IJNS5_IJNSA_ILi32EEENSA_ILi4EEEEEEiEEESP_NS5_IJSB_iEEEEEENS5_IJNS5_IJNS5_IJNSA_ILi16EEESN_EEEiEEENS5_IJNS5_IJNSA_ILi0EEESB_EEENSA_ILi512EEEEEENS5_IJSV_iEEEEEEEEEEESJ_S12_NS4_8TiledMMAINS4_8MMA_AtomIJNS4_21SM100_MMA_MXF8F6F4_SSISH_SH_fSI_Li128ELi128ELNS4_4UMMA5MajorE0ELS17_0ELNS16_7ScaleInE0ELS18_0EEEEEENSL_ISC_NS5_IJSV_SV_SV_EEEEENS5_IJNS4_10UnderscoreES1D_S1D_EEEEENS5_IJNS4_13SM90_TMA_LOADES1G_EEENS5_IJNS4_14ComposedLayoutINS4_7SwizzleILi3ELi4ELi3EEENS4_18smem_ptr_flag_bitsILi8EEENSL_INS5_IJNSA_ILi8EEESE_EEENS5_IJSE_SB_EEEEEEENSL_INS5_IJNS5_IJNS5_IJSO_SB_EEENS5_IJSM_SB_EEEEEESB_NS5_IJSN_NSA_ILi2EEEEEEEEENS5_IJNS5_IJNS5_IJST_SX_EEESW_EEESV_NS5_IJSB_SX_EEEEEEEEEEEvNS4_8identityES1H_S23_vS24_EENS_8epilogue10collective18CollectiveEpilogueINS26_23Sm100TmaWarpSpecializedILi4ELi2ELi32ELb1ELb0EEEJSG_NS5_IJNSL_ISE_SB_EENSL_ISM_SB_EEEEENS_10bfloat16_tESK_S2E_SK_NS26_6fusion15FusionCallbacksIS2A_NS2F_17LinearCombinationIS2E_fS2E_fLNS_15FloatRoundStyleE2EEESG_S2D_JEEENS4_5SM1004TMEM4LOAD26SM100_TMEM_LOAD_32dp32b32xES1G_NS1I_INS1J_ILi2ELi4ELi3EEENS1L_ILi16EEENSL_INS5_IJS1N_SM_EEES1T_EEEENS4_39AutoVectorizingCopyWithAssumedAlignmentILi128EEENS4_14SM90_TMA_STOREES2T_S2V_S2V_EEEvvEEEEvNT_6ParamsE)
        /*0044*/ 	.word	0x00000000
.L_29:


//--------------------- .nv.compat                --------------------------
	.section	.nv.compat,"",@"SHT_CUDA_COMPAT_INFO"
	.align	4
        /*0000*/ 	.byte	0x02, 0x09, 0x01, 0x00, 0x02, 0x02, 0x02, 0x00, 0x02, 0x05, 0x05, 0x00, 0x03, 0x07, 0x01, 0x01
        /*0010*/ 	.byte	0x02, 0x03, 0x01, 0x00, 0x02, 0x06, 0x01, 0x00, 0x04, 0x0b, 0x08, 0x00, 0x09, 0x00, 0x00, 0x00
        /*0020*/ 	.byte	0x00, 0x00, 0x00, 0x00


//--------------------- .nv.info._ZN7cutlass13device_kernelINS_4gemm6kernel13GemmUniversalIN4cute5tupleIJiiiiEEENS1_10collective13CollectiveMmaINS1_46MainloopSm100TmaUmmaWarpSpecializedBlockScaledILi2ELi2ELi2ENS5_IJNS4_1CILi1EEESB_SB_EEEEENS5_IJNSA_ILi128EEESE_NSA_ILi256EEEEEENS5_IJNS_12float_e4m3_tENS_13float_ue8m0_tEEEENS5_IJNS5_IJlSB_lEEENS4_6LayoutINS5_IJNS5_IJNS5_IJNSA_ILi32EEENSA_ILi4EEEEEEiEEESP_NS5_IJSB_iEEEEEENS5_IJNS5_IJNS5_IJNSA_ILi16EEESN_EEEiEEENS5_IJNS5_IJNSA_ILi0EEESB_EEENSA_ILi512EEEEEENS5_IJSV_iEEEEEEEEEEESJ_S12_NS4_8TiledMMAINS4_8MMA_AtomIJNS4_21SM100_MMA_MXF8F6F4_SSISH_SH_fSI_Li128ELi128ELNS4_4UMMA5MajorE0ELS17_0ELNS16_7ScaleInE0ELS18_0EEEEEENSL_ISC_NS5_IJSV_SV_SV_EEEEENS5_IJNS4_10UnderscoreES1D_S1D_EEEEENS5_IJNS4_13SM90_TMA_LOADES1G_EEENS5_IJNS4_14ComposedLayoutINS4_7SwizzleILi3ELi4ELi3EEENS4_18smem_ptr_flag_bitsILi8EEENSL_INS5_IJNSA_ILi8EEESE_EEENS5_IJSE_SB_EEEEEEENSL_INS5_IJNS5_IJNS5_IJSO_SB_EEENS5_IJSM_SB_EEEEEESB_NS5_IJSN_NSA_ILi2EEEEEEEEENS5_IJNS5_IJNS5_IJST_SX_EEESW_EEESV_NS5_IJSB_SX_EEEEEEEEEEEvNS4_8identityES1H_S23_vS24_EENS_8epilogue10collective18CollectiveEpilogueINS26_23Sm100TmaWarpSpecializedILi4ELi2ELi32ELb1ELb0EEEJSG_NS5_IJNSL_ISE_SB_EENSL_ISM_SB_EEEEENS_10bfloat16_tESK_S2E_SK_NS26_6fusion15FusionCallbacksIS2A_NS2F_17LinearCombinationIS2E_fS2E_fLNS_15FloatRoundStyleE2EEESG_S2D_JEEENS4_5SM1004TMEM4LOAD26SM100_TMEM_LOAD_32dp32b32xES1G_NS1I_INS1J_ILi2ELi4ELi3EEENS1L_ILi16EEENSL_INS5_IJS1N_SM_EEES1T_EEEENS4_39AutoVectorizingCopyWithAssumedAlignmentILi128EEENS4_14SM90_TMA_STOREES2T_S2V_S2V_EEEvvEEEEvNT_6ParamsE --------------------------
	.section	.nv.info._ZN7cutlass13device_kernelINS_4gemm6kernel13GemmUniversalIN4cute5tupleIJiiiiEEENS1_10collective13CollectiveMmaINS1_46MainloopSm100TmaUmmaWarpSpecializedBlockScaledILi2ELi2ELi2ENS5_IJNS4_1CILi1EEESB_SB_EEEEENS5_IJNSA_ILi128EEESE_NSA_ILi256EEEEEENS5_IJNS_12float_e4m3_tENS_13float_ue8m0_tEEEENS5_IJNS5_IJlSB_lEEENS4_6LayoutINS5_IJNS5_IJNS5_IJNSA_ILi32EEENSA_ILi4EEEEEEiEEESP_NS5_IJSB_iEEEEEENS5_IJNS5_IJNS5_IJNSA_ILi16EEESN_EEEiEEENS5_IJNS5_IJNSA_ILi0EEESB_EEENSA_ILi512EEEEEENS5_IJSV_iEEEEEEEEEEESJ_S12_NS4_8TiledMMAINS4_8MMA_AtomIJNS4_21SM100_MMA_MXF8F6F4_SSISH_SH_fSI_Li128ELi128ELNS4_4UMMA5MajorE0ELS17_0ELNS16_7ScaleInE0ELS18_0EEEEEENSL_ISC_NS5_IJSV_SV_SV_EEEEENS5_IJNS4_10UnderscoreES1D_S1D_EEEEENS5_IJNS4_13SM90_TMA_LOADES1G_EEENS5_IJNS4_14ComposedLayoutINS4_7SwizzleILi3ELi4ELi3EEENS4_18smem_ptr_flag_bitsILi8EEENSL_INS5_IJNSA_ILi8EEESE_EEENS5_IJSE_SB_EEEEEEENSL_INS5_IJNS5_IJNS5_IJSO_SB_EEENS5_IJSM_SB_EEEEEESB_NS5_IJSN_NSA_ILi2EEEEEEEEENS5_IJNS5_IJNS5_IJST_SX_EEESW_EEESV_NS5_IJSB_SX_EEEEEEEEEEEvNS4_8identityES1H_S23_vS24_EENS_8epilogue10collective18CollectiveEpilogueINS26_23Sm100TmaWarpSpecializedILi4ELi2ELi32ELb1ELb0EEEJSG_NS5_IJNSL_ISE_SB_EENSL_ISM_SB_EEEEENS_10bfloat16_tESK_S2E_SK_NS26_6fusion15FusionCallbacksIS2A_NS2F_17LinearCombinationIS2E_fS2E_fLNS_15FloatRoundStyleE2EEESG_S2D_JEEENS4_5SM1004TMEM4LOAD26SM100_TMEM_LOAD_32dp32b32xES1G_NS1I_INS1J_ILi2ELi4ELi3EEENS1L_ILi16EEENSL_INS5_IJS1N_SM_EEES1T_EEEENS4_39AutoVectorizingCopyWithAssumedAlignmentILi128EEENS4_14SM90_TMA_STOREES2T_S2V_S2V_EEEvvEEEEvNT_6ParamsE,"",@"SHT_CUDA_INFO"
	.sectionflags	@""
	.align	4


	//----- nvinfo : EIATTR_CUDA_API_VERSION
	.align		4
        /*0000*/ 	.byte	0x04, 0x37
        /*0002*/ 	.short	(.L_31 - .L_30)
.L_30:
        /*0004*/ 	.word	0x00000082


	//----- nvinfo : EIATTR_KPARAM_INFO
	.align		4
.L_31:
        /*0008*/ 	.byte	0x04, 0x17
        /*000a*/ 	.short	(.L_33 - .L_32)
.L_32:
        /*000c*/ 	.word	0x00000000
        /*0010*/ 	.short	0x0000
        /*0012*/ 	.short	0x0000
        /*0014*/ 	.byte	0x00, 0xf0, 0x01, 0x30


	//----- nvinfo : EIATTR_AT_ENTRY_FRAGMENTS
	.align		4
.L_33:
        /*0018*/ 	.byte	0x04, 0x4f
        /*001a*/ 	.short	(.L_35 - .L_34)


	//   ....[0]....
.L_34:
        /*001c*/ 	.word	0x00000006


	//----- nvinfo : EIATTR_RESERVED_SMEM_USED
	.align		4
.L_35:
        /*0020*/ 	.byte	0x01, 0x41
	.zero		2


	//----- nvinfo : EIATTR_SPARSE_MMA_MASK
	.align		4
        /*0024*/ 	.byte	0x03, 0x50
        /*0026*/ 	.short	0x0000


	//----- nvinfo : EIATTR_TCGEN05_1CTA_USED
	.align		4
        /*0028*/ 	.byte	0x01, 0x51
	.zero		2


	//----- nvinfo : EIATTR_MAXREG_COUNT
	.align		4
        /*002c*/ 	.byte	0x03, 0x1b
        /*002e*/ 	.short	0x00ff


	//----- nvinfo : EIATTR_NUM_BARRIERS
	.align		4
        /*0030*/ 	.byte	0x02, 0x4c
        /*0032*/ 	.byte	0x07
	.zero		1


	//----- nvinfo : EIATTR_EXTERNS
	.align		4
        /*0034*/ 	.byte	0x04, 0x0f
        /*0036*/ 	.short	(.L_37 - .L_36)


	//   ....[0]....
	.align		4
.L_36:
        /*0038*/ 	.word	index@(__assertfail)


	//----- nvinfo : EIATTR_MERCURY_ISA_VERSION
	.align		4
.L_37:
        /*003c*/ 	.byte	0x03, 0x5f
        /*003e*/ 	.short	0x0101


	//----- nvinfo : EIATTR_INT_WARP_WIDE_INSTR_OFFSETS
	.align		4
        /*0040*/ 	.byte	0x04, 0x31
        /*0042*/ 	.short	(.L_39 - .L_38)


	//   ....[0]....
.L_38:
        /*0044*/ 	.word	0x00002200


	//   ....[1]....
        /*0048*/ 	.word	0x00004290


	//   ....[2]....
        /*004c*/ 	.word	0x000042c0


	//   ....[3]....
        /*0050*/ 	.word	0x000042e0


	//   ....[4]....
        /*0054*/ 	.word	0x00004bf0


	//   ....[5]....
        /*0058*/ 	.word	0x00004c50


	//   ....[6]....
        /*005c*/ 	.word	0x00004d40


	//   ....[7]....
        /*0060*/ 	.word	0x00004db0


	//   ....[8]....
        /*0064*/ 	.word	0x00004ec0


	//   ....[9]....
        /*0068*/ 	.word	0x00004f50


	//   ....[10]....
        /*006c*/ 	.word	0x00005120


	//   ....[11]....
        /*0070*/ 	.word	0x000051d0


	//----- nvinfo : EIATTR_COOP_GROUP_MASK_REGIDS
	.align		4
.L_39:
        /*0074*/ 	.byte	0x04, 0x29
        /*0076*/ 	.short	(.L_41 - .L_40)


	//   ....[0]....
.L_40:
        /*0078*/ 	.word	0xffffffff


	//   ....[1]....
        /*007c*/ 	.word	0xffffffff


	//   ....[2]....
        /*0080*/ 	.word	0xffffffff


	//   ....[3]....
        /*0084*/ 	.word	0xffffffff


	//   ....[4]....
        /*0088*/ 	.word	0xffffffff


	//   ....[5]....
        /*008c*/ 	.word	0xffffffff


	//   ....[6]....
        /*0090*/ 	.word	0xffffffff


	//   ....[7]....
        /*0094*/ 	.word	0xffffffff


	//   ....[8]....
        /*0098*/ 	.word	0xffffffff


	//   ....[9]....
        /*009c*/ 	.word	0xffffffff


	//   ....[10]....
        /*00a0*/ 	.word	0xffffffff


	//   ....[11]....
        /*00a4*/ 	.word	0xffffffff


	//   ....[12]....
        /*00a8*/ 	.word	0xffffffff


	//----- nvinfo : EIATTR_COOP_GROUP_INSTR_OFFSETS
	.align		4
.L_41:
        /*00ac*/ 	.byte	0x04, 0x28
        /*00ae*/ 	.short	(.L_43 - .L_42)


	//   ....[0]....
.L_42:
        /*00b0*/ 	.word	0x00000090


	//   ....[1]....
        /*00b4*/ 	.word	0x00000530


	//   ....[2]....
        /*00b8*/ 	.word	0x00000660


	//   ....[3]....
        /*00bc*/ 	.word	0x00000800


	//   ....[4]....
        /*00c0*/ 	.word	0x00000900


	//   ....[5]....
        /*00c4*/ 	.word	0x00000a70


	//   ....[6]....
        /*00c8*/ 	.word	0x00000bd0


	//   ....[7]....
        /*00cc*/ 	.word	0x000020e0


	//   ....[8]....
        /*00d0*/ 	.word	0x00002dc0


	//   ....[9]....
        /*00d4*/ 	.word	0x00002fd0


	//   ....[10]....
        /*00d8*/ 	.word	0x00003000


	//   ....[11]....
        /*00dc*/ 	.word	0x00004170


	//   ....[12]....
        /*00e0*/ 	.word	0x000043a0


	//----- nvinfo : EIATTR_VRC_CTA_INIT_COUNT
	.align		4
.L_43:
        /*00e4*/ 	.byte	0x02, 0x4a
        /*00e6*/ 	.byte	0x80
	.zero		1


	//----- nvinfo : EIATTR_SYSCALL_OFFSETS
	.align		4
        /*00e8*/ 	.byte	0x04, 0x46
        /*00ea*/ 	.short	(.L_45 - .L_44)


	//   ....[0]....
.L_44:
        /*00ec*/ 	.word	0x00005d00


	//   ....[1]....
        /*00f0*/ 	.word	0x00005df0


	//   ....[2]....
        /*00f4*/ 	.word	0x00006560


	//   ....[3]....
        /*00f8*/ 	.word	0x000071e0


	//   ....[4]....
        /*00fc*/ 	.word	0x00007e30


	//   ....[5]....
        /*0100*/ 	.word	0x00008a80


	//----- nvinfo : EIATTR_MBARRIER_INSTR_OFFSETS
	.align		4
.L_45:
        /*0104*/ 	.byte	0x04, 0x39
        /*0106*/ 	.short	(.L_47 - .L_46)


	//   ....[0]....
.L_46:
        /*0108*/ 	.word	0x00000610
        /*010c*/ 	.word	0x000000ff
        /*0110*/ 	.word	0x00000000
        /*0114*/ 	.short	0x0100
        /*0116*/ 	.byte	0x04
	.zero		1


	//   ....[1]....
        /*0118*/ 	.word	0x00000620
        /*011c*/ 	.word	0x000000ff
        /*0120*/ 	.word	0x00000010
        /*0124*/ 	.short	0x0100
        /*0126*/ 	.byte	0x04
	.zero		1


	//   ....[2]....
        /*0128*/ 	.word	0x00000630
        /*012c*/ 	.word	0x000000ff
        /*0130*/ 	.word	0x00000008
        /*0134*/ 	.short	0x0100
        /*0136*/ 	.byte	0x04
	.zero		1


	//   ....[3]....
        /*0138*/ 	.word	0x00000640
        /*013c*/ 	.word	0x000000ff
        /*0140*/ 	.word	0x00000018
        /*0144*/ 	.short	0x0100
        /*0146*/ 	.byte	0x04
	.zero		1


	//   ....[4]....
        /*0148*/ 	.word	0x00000770
        /*014c*/ 	.word	0x000000ff
        /*0150*/ 	.word	0x00000020
        /*0154*/ 	.short	0x0100
        /*0156*/ 	.byte	0x04
	.zero		1


	//   ....[5]....
        /*0158*/ 	.word	0x00000780
        /*015c*/ 	.word	0x000000ff
        /*0160*/ 	.word	0x00000040
        /*0164*/ 	.short	0x0100
        /*0166*/ 	.byte	0x04
	.zero		1


	//   ....[6]....
        /*0168*/ 	.word	0x00000790
        /*016c*/ 	.word	0x000000ff
        /*0170*/ 	.word	0x00000028
        /*0174*/ 	.short	0x0100
        /*0176*/ 	.byte	0x04
	.zero		1


	//   ....[7]....
        /*0178*/ 	.word	0x000007a0
        /*017c*/ 	.word	0x000000ff
        /*0180*/ 	.word	0x00000048
        /*0184*/ 	.short	0x0100
        /*0186*/ 	.byte	0x04
	.zero		1


	//   ....[8]....
        /*0188*/ 	.word	0x000007b0
        /*018c*/ 	.word	0x000000ff
        /*0190*/ 	.word	0x00000030
        /*0194*/ 	.short	0x0100
        /*0196*/ 	.byte	0x04
	.zero		1


	//   ....[9]....
        /*0198*/ 	.word	0x000007c0
        /*019c*/ 	.word	0x000000ff
        /*01a0*/ 	.word	0x00000050
        /*01a4*/ 	.short	0x0100
        /*01a6*/ 	.byte	0x04
	.zero		1


	//   ....[10]....
        /*01a8*/ 	.word	0x000007d0
        /*01ac*/ 	.word	0x000000ff
        /*01b0*/ 	.word	0x00000038
        /*01b4*/ 	.short	0x0100
        /*01b6*/ 	.byte	0x04
	.zero		1


	//   ....[11]....
        /*01b8*/ 	.word	0x000007e0
        /*01bc*/ 	.word	0x000000ff
        /*01c0*/ 	.word	0x00000058
        /*01c4*/ 	.short	0x0100
        /*01c6*/ 	.byte	0x04
	.zero		1


	//   ....[12]....
        /*01c8*/ 	.word	0x000008d0
        /*01cc*/ 	.word	0x000000ff
        /*01d0*/ 	.word	0x00000060
        /*01d4*/ 	.short	0x0100
        /*01d6*/ 	.byte	0x06
	.zero		1


	//   ....[13]....
        /*01d8*/ 	.word	0x000008e0
        /*01dc*/ 	.word	0x000000ff
        /*01e0*/ 	.word	0x00000068
        /*01e4*/ 	.short	0x0100
        /*01e6*/ 	.byte	0x06
	.zero		1


	//   ....[14]....
        /*01e8*/ 	.word	0x00000a20
        /*01ec*/ 	.word	0x000000ff
        /*01f0*/ 	.word	0x00000070
        /*01f4*/ 	.short	0x0100
        /*01f6*/ 	.byte	0x06
	.zero		1


	//   ....[15]....
        /*01f8*/ 	.word	0x00000a30
        /*01fc*/ 	.word	0x000000ff
        /*0200*/ 	.word	0x00000080
        /*0204*/ 	.short	0x0100
        /*0206*/ 	.byte	0x06
	.zero		1


	//   ....[16]....
        /*0208*/ 	.word	0x00000a40
        /*020c*/ 	.word	0x000000ff
        /*0210*/ 	.word	0x00000078
        /*0214*/ 	.short	0x0100
        /*0216*/ 	.byte	0x06
	.zero		1


	//   ....[17]....
        /*0218*/ 	.word	0x00000a50
        /*021c*/ 	.word	0x000000ff
        /*0220*/ 	.word	0x00000088
        /*0224*/ 	.short	0x0100
        /*0226*/ 	.byte	0x06
	.zero		1


	//   ....[18]....
        /*0228*/ 	.word	0x00000b80
        /*022c*/ 	.word	0x000000ff
        /*0230*/ 	.word	0x00000090
        /*0234*/ 	.short	0x0100
        /*0236*/ 	.byte	0x04
	.zero		1


	//   ....[19]....
        /*0238*/ 	.word	0x00000b90
        /*023c*/ 	.word	0x000000ff
        /*0240*/ 	.word	0x000000a0
        /*0244*/ 	.short	0x0100
        /*0246*/ 	.byte	0x04
	.zero		1


	//   ....[20]....
        /*0248*/ 	.word	0x00000ba0
        /*024c*/ 	.word	0x000000ff
        /*0250*/ 	.word	0x00000098
        /*0254*/ 	.short	0x0100
        /*0256*/ 	.byte	0x04
	.zero		1


	//   ....[21]....
        /*0258*/ 	.word	0x00000bb0
        /*025c*/ 	.word	0x000000ff
        /*0260*/ 	.word	0x000000a8
        /*0264*/ 	.short	0x0100
        /*0266*/ 	.byte	0x04
	.zero		1


	//   ....[22]....
        /*0268*/ 	.word	0x00000cc0
        /*026c*/ 	.word	0x000000ff
        /*0270*/ 	.word	0x000000b0
        /*0274*/ 	.short	0x0100
        /*0276*/ 	.byte	0x04
	.zero		1


	//   ....[23]....
        /*0278*/ 	.word	0x00000cd0
        /*027c*/ 	.word	0x000000ff
        /*0280*/ 	.word	0x000000c0
        /*0284*/ 	.short	0x0100
        /*0286*/ 	.byte	0x04
	.zero		1


	//   ....[24]....
        /*0288*/ 	.word	0x00000ce0
        /*028c*/ 	.word	0x000000ff
        /*0290*/ 	.word	0x000000b8
        /*0294*/ 	.short	0x0100
        /*0296*/ 	.byte	0x04
	.zero		1


	//   ....[25]....
        /*0298*/ 	.word	0x00000cf0
        /*029c*/ 	.word	0x000000ff
        /*02a0*/ 	.word	0x000000c8
        /*02a4*/ 	.short	0x0100
        /*02a6*/ 	.byte	0x04
	.zero		1


	//   ....[26]....
        /*02a8*/ 	.word	0x00001600
        /*02ac*/ 	.word	0x00000002
        /*02b0*/ 	.word	0x000000c0
        /*02b4*/ 	.short	0x010a
        /*02b6*/ 	.byte	0xff
	.zero		1


	//   ....[27]....
        /*02b8*/ 	.word	0x00001630
        /*02bc*/ 	.word	0x00000002
        /*02c0*/ 	.word	0x000000b0
        /*02c4*/ 	.short	0x0101
        /*02c6*/ 	.byte	0xff
	.zero		1


	//   ....[28]....
        /*02c8*/ 	.word	0x00001700
        /*02cc*/ 	.word	0x000000ff
        /*02d0*/ 	.word	0x00000010
        /*02d4*/ 	.short	0x010a
        /*02d6*/ 	.byte	0x04
	.zero		1


	//   ....[29]....
        /*02d8*/ 	.word	0x00001780
        /*02dc*/ 	.word	0x000000ff
        /*02e0*/ 	.word	0x00000010
        /*02e4*/ 	.short	0x010a
        /*02e6*/ 	.byte	0x31
	.zero		1


	//   ....[30]....
        /*02e8*/ 	.word	0x00001880
        /*02ec*/ 	.word	0x000000ff
        /*02f0*/ 	.word	0x00000010
        /*02f4*/ 	.short	0x010a
        /*02f6*/ 	.byte	0x04
	.zero		1


	//   ....[31]....
        /*02f8*/ 	.word	0x00001bf0
        /*02fc*/ 	.word	0x000000ff
        /*0300*/ 	.word	0x00000068
        /*0304*/ 	.short	0x0101
        /*0306*/ 	.byte	0x0f
	.zero		1


	//   ....[32]....
        /*0308*/ 	.word	0x00001c10
        /*030c*/ 	.word	0x000000ff
        /*0310*/ 	.word	0x00000010
        /*0314*/ 	.short	0x010a
        /*0316*/ 	.byte	0x04
	.zero		1


	//   ....[33]....
        /*0318*/ 	.word	0x00001c90
        /*031c*/ 	.word	0x000000ff
        /*0320*/ 	.word	0x00000010
        /*0324*/ 	.short	0x010a
        /*0326*/ 	.byte	0x31
	.zero		1


	//   ....[34]....
        /*0328*/ 	.word	0x00001d90
        /*032c*/ 	.word	0x000000ff
        /*0330*/ 	.word	0x00000010
        /*0334*/ 	.short	0x010a
        /*0336*/ 	.byte	0x04
	.zero		1


	//   ....[35]....
        /*0338*/ 	.word	0x00002110
        /*033c*/ 	.word	0x00000002
        /*0340*/ 	.word	0x00000070
        /*0344*/ 	.short	0x010a
        /*0346*/ 	.byte	0xff
	.zero		1


	//   ....[36]....
        /*0348*/ 	.word	0x000021d0
        /*034c*/ 	.word	0x00000002
        /*0350*/ 	.word	0x00000000
        /*0354*/ 	.short	0x0101
        /*0356*/ 	.byte	0xff
	.zero		1


	//   ....[37]....
        /*0358*/ 	.word	0x00002750
        /*035c*/ 	.word	0x000000ff
        /*0360*/ 	.word	0x00000000
        /*0364*/ 	.short	0x010a
        /*0366*/ 	.byte	0x04
	.zero		1


	//   ....[38]....
        /*0368*/ 	.word	0x000027f0
        /*036c*/ 	.word	0x00000000
        /*0370*/ 	.word	0x00000000
        /*0374*/ 	.short	0x010a
        /*0376*/ 	.byte	0xff
	.zero		1


	//   ....[39]....
        /*0378*/ 	.word	0x00002910
        /*037c*/ 	.word	0x00000000
        /*0380*/ 	.word	0x000000b0
        /*0384*/ 	.short	0x010a
        /*0386*/ 	.byte	0xff
	.zero		1


	//   ....[40]....
        /*0388*/ 	.word	0x00002980
        /*038c*/ 	.word	0x00000000
        /*0390*/ 	.word	0x00000000
        /*0394*/ 	.short	0x0101
        /*0396*/ 	.byte	0xff
	.zero		1


	//   ....[41]....
        /*0398*/ 	.word	0x000029a0
        /*039c*/ 	.word	0x000000ff
        /*03a0*/ 	.word	0x00000080
        /*03a4*/ 	.short	0x010a
        /*03a6*/ 	.byte	0x04
	.zero		1


	//   ....[42]....
        /*03a8*/ 	.word	0x00002ac0
        /*03ac*/ 	.word	0x00000000
        /*03b0*/ 	.word	0x00000070
        /*03b4*/ 	.short	0x010a
        /*03b6*/ 	.byte	0xff
	.zero		1


	//   ....[43]....
        /*03b8*/ 	.word	0x00002bc0
        /*03bc*/ 	.word	0x00000000
        /*03c0*/ 	.word	0x00000000
        /*03c4*/ 	.short	0x0101
        /*03c6*/ 	.byte	0xff
	.zero		1


	//   ....[44]....
        /*03c8*/ 	.word	0x00002c50
        /*03cc*/ 	.word	0x000000ff
        /*03d0*/ 	.word	0x00000080
        /*03d4*/ 	.short	0x0106
        /*03d6*/ 	.byte	0x04
	.zero		1


	//   ....[45]....
        /*03d8*/ 	.word	0x00002c70
        /*03dc*/ 	.word	0x000000ff
        /*03e0*/ 	.word	0x00000080
        /*03e4*/ 	.short	0x010a
        /*03e6*/ 	.byte	0x04
	.zero		1


	//   ....[46]....
        /*03e8*/ 	.word	0x00002d00
        /*03ec*/ 	.word	0x000000ff
        /*03f0*/ 	.word	0x00000080
        /*03f4*/ 	.short	0x0106
        /*03f6*/ 	.byte	0x07
	.zero		1


	//   ....[47]....
        /*03f8*/ 	.word	0x00002d40
        /*03fc*/ 	.word	0x00000000
        /*0400*/ 	.word	0x00000080
        /*0404*/ 	.short	0x010a
        /*0406*/ 	.byte	0xff
	.zero		1


	//   ....[48]....
        /*0408*/ 	.word	0x000037c0
        /*040c*/ 	.word	0x00000000
        /*0410*/ 	.word	0x00000070
        /*0414*/ 	.short	0x010a
        /*0416*/ 	.byte	0xff
	.zero		1


	//   ....[49]....
        /*0418*/ 	.word	0x000038f0
        /*041c*/ 	.word	0x00000003
        /*0420*/ 	.word	0x00000000
        /*0424*/ 	.short	0x0101
        /*0426*/ 	.byte	0xff
	.zero		1


	//   ....[50]....
        /*0428*/ 	.word	0x00003900
        /*042c*/ 	.word	0x000000ff
        /*0430*/ 	.word	0x00000000
        /*0434*/ 	.short	0x010a
        /*0436*/ 	.byte	0x04
	.zero		1


	//   ....[51]....
        /*0438*/ 	.word	0x00003920
        /*043c*/ 	.word	0x000000ff
        /*0440*/ 	.word	0x000000a0
        /*0444*/ 	.short	0x010a
        /*0446*/ 	.byte	0x06
	.zero		1


	//   ....[52]....
        /*0448*/ 	.word	0x000039f0
        /*044c*/ 	.word	0x000000ff
        /*0450*/ 	.word	0x00000000
        /*0454*/ 	.short	0x010a
        /*0456*/ 	.byte	0x07
	.zero		1


	//   ....[53]....
        /*0458*/ 	.word	0x00003b60
        /*045c*/ 	.word	0x000000ff
        /*0460*/ 	.word	0x00000000
        /*0464*/ 	.short	0x010a
        /*0466*/ 	.byte	0x04
	.zero		1


	//   ....[54]....
        /*0468*/ 	.word	0x000040b0
        /*046c*/ 	.word	0x000000ff
        /*0470*/ 	.word	0x00000000
        /*0474*/ 	.short	0x010a
        /*0476*/ 	.byte	0x04
	.zero		1


	//   ....[55]....
        /*0478*/ 	.word	0x00004150
        /*047c*/ 	.word	0x000000ff
        /*0480*/ 	.word	0x00000000
        /*0484*/ 	.short	0x010a
        /*0486*/ 	.byte	0x04
	.zero		1


	//   ....[56]....
        /*0488*/ 	.word	0x000045c0
        /*048c*/ 	.word	0x00000000
        /*0490*/ 	.word	0x00000070
        /*0494*/ 	.short	0x010a
        /*0496*/ 	.byte	0xff
	.zero		1


	//   ....[57]....
        /*0498*/ 	.word	0x000046d0
        /*049c*/ 	.word	0x00000000
        /*04a0*/ 	.word	0x00000000
        /*04a4*/ 	.short	0x0101
        /*04a6*/ 	.byte	0xff
	.zero		1


	//   ....[58]....
        /*04a8*/ 	.word	0x000049f0
        /*04ac*/ 	.word	0x000000ff
        /*04b0*/ 	.word	0x00000068
        /*04b4*/ 	.short	0x010a
        /*04b6*/ 	.byte	0x04
	.zero		1


	//   ....[59]....
        /*04b8*/ 	.word	0x00004b70
        /*04bc*/ 	.word	0x000000ff
        /*04c0*/ 	.word	0x00000040
        /*04c4*/ 	.short	0x010a
        /*04c6*/ 	.byte	0x04
	.zero		1


	//   ....[60]....
        /*04c8*/ 	.word	0x00004cf0
        /*04cc*/ 	.word	0x000000ff
        /*04d0*/ 	.word	0x00000020
        /*04d4*/ 	.short	0x010b
        /*04d6*/ 	.byte	0x04
	.zero		1


	//   ....[61]....
        /*04d8*/ 	.word	0x00004d00
        /*04dc*/ 	.word	0x000000ff
        /*04e0*/ 	.word	0x00000000
        /*04e4*/ 	.short	0x0101
        /*04e6*/ 	.byte	0x05
	.zero		1


	//   ....[62]....
        /*04e8*/ 	.word	0x00004d10
        /*04ec*/ 	.word	0x000000ff
        /*04f0*/ 	.word	0x00000048
        /*04f4*/ 	.short	0x010a
        /*04f6*/ 	.byte	0x04
	.zero		1


	//   ....[63]....
        /*04f8*/ 	.word	0x00004e60
        /*04fc*/ 	.word	0x000000ff
        /*0500*/ 	.word	0x00000028
        /*0504*/ 	.short	0x010b
        /*0506*/ 	.byte	0x04
	.zero		1


	//   ....[64]....
        /*0508*/ 	.word	0x00004e70
        /*050c*/ 	.word	0x000000ff
        /*0510*/ 	.word	0x00000000
        /*0514*/ 	.short	0x0101
        /*0516*/ 	.byte	0x05
	.zero		1


	//   ....[65]....
        /*0518*/ 	.word	0x00004e80
        /*051c*/ 	.word	0x000000ff
        /*0520*/ 	.word	0x00000050
        /*0524*/ 	.short	0x010a
        /*0526*/ 	.byte	0x04
	.zero		1


	//   ....[66]....
        /*0528*/ 	.word	0x00005000
        /*052c*/ 	.word	0x000000ff
        /*0530*/ 	.word	0x00000030
        /*0534*/ 	.short	0x010b
        /*0536*/ 	.byte	0x04
	.zero		1


	//   ....[67]....
        /*0538*/ 	.word	0x00005040
        /*053c*/ 	.word	0x000000ff
        /*0540*/ 	.word	0x00000000
        /*0544*/ 	.short	0x0101
        /*0546*/ 	.byte	0x05
	.zero		1


	//   ....[68]....
        /*0548*/ 	.word	0x00005080
        /*054c*/ 	.word	0x000000ff
        /*0550*/ 	.word	0x00000058
        /*0554*/ 	.short	0x010a
        /*0556*/ 	.byte	0x04
	.zero		1


	//   ....[69]....
        /*0558*/ 	.word	0x000052c0
        /*055c*/ 	.word	0x000000ff
        /*0560*/ 	.word	0x00000038
        /*0564*/ 	.short	0x010b
        /*0566*/ 	.byte	0x04
	.zero		1


	//   ....[70]....
        /*0568*/ 	.word	0x000052e0
        /*056c*/ 	.word	0x000000ff
        /*0570*/ 	.word	0x00000000
        /*0574*/ 	.short	0x0101
        /*0576*/ 	.byte	0x0d
	.zero		1


	//   ....[71]....
        /*0578*/ 	.word	0x00005330
        /*057c*/ 	.word	0x000000ff
        /*0580*/ 	.word	0x00000040
        /*0584*/ 	.short	0x010a
        /*0586*/ 	.byte	0x04
	.zero		1


	//   ....[72]....
        /*0588*/ 	.word	0x00005350
        /*058c*/ 	.word	0x000000ff
        /*0590*/ 	.word	0x00000048
        /*0594*/ 	.short	0x010a
        /*0596*/ 	.byte	0x04
	.zero		1


	//   ....[73]....
        /*0598*/ 	.word	0x00005370
        /*059c*/ 	.word	0x000000ff
        /*05a0*/ 	.word	0x00000050
        /*05a4*/ 	.short	0x010a
        /*05a6*/ 	.byte	0x04
	.zero		1


	//   ....[74]....
        /*05a8*/ 	.word	0x000053b0
        /*05ac*/ 	.word	0x00000000
        /*05b0*/ 	.word	0x00000058
        /*05b4*/ 	.short	0x010a
        /*05b6*/ 	.byte	0xff
	.zero		1


	//   ....[75]....
        /*05b8*/ 	.word	0x000056e0
        /*05bc*/ 	.word	0x00000000
        /*05c0*/ 	.word	0x00000070
        /*05c4*/ 	.short	0x010a
        /*05c6*/ 	.byte	0xff
	.zero		1


	//   ....[76]....
        /*05c8*/ 	.word	0x000057f0
        /*05cc*/ 	.word	0x00000000
        /*05d0*/ 	.word	0x00000000
        /*05d4*/ 	.short	0x0101
        /*05d6*/ 	.byte	0xff
	.zero		1


	//   ....[77]....
        /*05d8*/ 	.word	0x00006220
        /*05dc*/ 	.word	0x000000ff
        /*05e0*/ 	.word	0x00000020
        /*05e4*/ 	.short	0x010a
        /*05e6*/ 	.byte	0x24
	.zero		1


	//   ....[78]....
        /*05e8*/ 	.word	0x00006260
        /*05ec*/ 	.word	0x00000040
        /*05f0*/ 	.word	0x00000090
        /*05f4*/ 	.short	0x010a
        /*05f6*/ 	.byte	0xff
	.zero		1


	//   ....[79]....
        /*05f8*/ 	.word	0x00006350
        /*05fc*/ 	.word	0x000000ff
        /*0600*/ 	.word	0x00000020
        /*0604*/ 	.short	0x010a
        /*0606*/ 	.byte	0x24
	.zero		1


	//   ....[80]....
        /*0608*/ 	.word	0x00006440
        /*060c*/ 	.word	0x00000040
        /*0610*/ 	.word	0x00000090
        /*0614*/ 	.short	0x010a
        /*0616*/ 	.byte	0xff
	.zero		1


	//   ....[81]....
        /*0618*/ 	.word	0x00006f10
        /*061c*/ 	.word	0x00000000
        /*0620*/ 	.word	0x00000000
        /*0624*/ 	.short	0x0101
        /*0626*/ 	.byte	0xff
	.zero		1


	//   ....[82]....
        /*0628*/ 	.word	0x00006f20
        /*062c*/ 	.word	0x00000002
        /*0630*/ 	.word	0x00000020
        /*0634*/ 	.short	0x010a
        /*0636*/ 	.byte	0xff
	.zero		1


	//   ....[83]....
        /*0638*/ 	.word	0x00007000
        /*063c*/ 	.word	0x00000002
        /*0640*/ 	.word	0x00000020
        /*0644*/ 	.short	0x010a
        /*0646*/ 	.byte	0xff
	.zero		1


	//   ....[84]....
        /*0648*/ 	.word	0x00007b60
        /*064c*/ 	.word	0x00000048
        /*0650*/ 	.word	0x00000000
        /*0654*/ 	.short	0x0101
        /*0656*/ 	.byte	0xff
	.zero		1


	//   ....[85]....
        /*0658*/ 	.word	0x00007b80
        /*065c*/ 	.word	0x00000000
        /*0660*/ 	.word	0x00000020
        /*0664*/ 	.short	0x010a
        /*0666*/ 	.byte	0xff
	.zero		1


	//   ....[86]....
        /*0668*/ 	.word	0x00007c50
        /*066c*/ 	.word	0x00000000
        /*0670*/ 	.word	0x00000020
        /*0674*/ 	.short	0x010a
        /*0676*/ 	.byte	0xff
	.zero		1


	//   ....[87]....
        /*0678*/ 	.word	0x000087b0
        /*067c*/ 	.word	0x00000048
        /*0680*/ 	.word	0x00000000
        /*0684*/ 	.short	0x0101
        /*0686*/ 	.byte	0xff
	.zero		1


	//   ....[88]....
        /*0688*/ 	.word	0x000087d0
        /*068c*/ 	.word	0x00000000
        /*0690*/ 	.word	0x00000020
        /*0694*/ 	.short	0x010a
        /*0696*/ 	.byte	0xff
	.zero		1


	//   ....[89]....
        /*0698*/ 	.word	0x000088a0
        /*069c*/ 	.word	0x00000000
        /*06a0*/ 	.word	0x00000020
        /*06a4*/ 	.short	0x010a
        /*06a6*/ 	.byte	0xff
	.zero		1


	//   ....[90]....
        /*06a8*/ 	.word	0x00008c00
        /*06ac*/ 	.word	0x000000ff
        /*06b0*/ 	.word	0x00000000
        /*06b4*/ 	.short	0x0101
        /*06b6*/ 	.byte	0x04
	.zero		1


	//   ....[91]....
        /*06b8*/ 	.word	0x00009460
        /*06bc*/ 	.word	0x00000000
        /*06c0*/ 	.word	0x00000000
        /*06c4*/ 	.short	0x0101
        /*06c6*/ 	.byte	0xff
	.zero		1


	//   ....[92]....
        /*06c8*/ 	.word	0x000096f0
        /*06cc*/ 	.word	0x000000ff
        /*06d0*/ 	.word	0x00000000
        /*06d4*/ 	.short	0x0101
        /*06d6*/ 	.byte	0x04
	.zero		1


	//   ....[93]....
        /*06d8*/ 	.word	0x00009710
        /*06dc*/ 	.word	0x00000002
        /*06e0*/ 	.word	0x000000c0
        /*06e4*/ 	.short	0x010a
        /*06e6*/ 	.byte	0xff
	.zero		1


	//   ....[94]....
        /*06e8*/ 	.word	0x00009770
        /*06ec*/ 	.word	0x00000002
        /*06f0*/ 	.word	0x00000010
        /*06f4*/ 	.short	0x010a
        /*06f6*/ 	.byte	0xff
	.zero		1


	//   ....[95]....
        /*06f8*/ 	.word	0x000097d0
        /*06fc*/ 	.word	0x00000002
        /*0700*/ 	.word	0x00000010
        /*0704*/ 	.short	0x010a
        /*0706*/ 	.byte	0xff
	.zero		1


	//   ....[96]....
        /*0708*/ 	.word	0x00009820
        /*070c*/ 	.word	0x00000002
        /*0710*/ 	.word	0x00000070
        /*0714*/ 	.short	0x010a
        /*0716*/ 	.byte	0xff
	.zero		1


	//   ....[97]....
        /*0718*/ 	.word	0x00009880
        /*071c*/ 	.word	0x00000000
        /*0720*/ 	.word	0x00000000
        /*0724*/ 	.short	0x010a
        /*0726*/ 	.byte	0xff
	.zero		1


	//   ....[98]....
        /*0728*/ 	.word	0x000098d0
        /*072c*/ 	.word	0x00000000
        /*0730*/ 	.word	0x000000b0
        /*0734*/ 	.short	0x010a
        /*0736*/ 	.byte	0xff
	.zero		1


	//   ....[99]....
        /*0738*/ 	.word	0x00009930
        /*073c*/ 	.word	0x00000000
        /*0740*/ 	.word	0x00000080
        /*0744*/ 	.short	0x010a
        /*0746*/ 	.byte	0xff
	.zero		1


	//   ....[100]....
        /*0748*/ 	.word	0x00009980
        /*074c*/ 	.word	0x00000000
        /*0750*/ 	.word	0x00000070
        /*0754*/ 	.short	0x010a
        /*0756*/ 	.byte	0xff
	.zero		1


	//   ....[101]....
        /*0758*/ 	.word	0x000099e0
        /*075c*/ 	.word	0x00000000
        /*0760*/ 	.word	0x00000080
        /*0764*/ 	.short	0x010a
        /*0766*/ 	.byte	0xff
	.zero		1


	//   ....[102]....
        /*0768*/ 	.word	0x00009a30
        /*076c*/ 	.word	0x00000000
        /*0770*/ 	.word	0x00000070
        /*0774*/ 	.short	0x010a
        /*0776*/ 	.byte	0xff
	.zero		1


	//   ....[103]....
        /*0778*/ 	.word	0x00009aa0
        /*077c*/ 	.word	0x00000002
        /*0780*/ 	.word	0x000000a0
        /*0784*/ 	.short	0x010a
        /*0786*/ 	.byte	0xff
	.zero		1


	//   ....[104]....
        /*0788*/ 	.word	0x00009b00
        /*078c*/ 	.word	0x00000000
        /*0790*/ 	.word	0x00000000
        /*0794*/ 	.short	0x010a
        /*0796*/ 	.byte	0xff
	.zero		1


	//   ....[105]....
        /*0798*/ 	.word	0x00009b60
        /*079c*/ 	.word	0x00000000
        /*07a0*/ 	.word	0x00000000
        /*07a4*/ 	.short	0x010a
        /*07a6*/ 	.byte	0xff
	.zero		1


	//   ....[106]....
        /*07a8*/ 	.word	0x00009bc0
        /*07ac*/ 	.word	0x00000000
        /*07b0*/ 	.word	0x00000000
        /*07b4*/ 	.short	0x010a
        /*07b6*/ 	.byte	0xff
	.zero		1


	//   ....[107]....
        /*07b8*/ 	.word	0x00009c10
        /*07bc*/ 	.word	0x00000000
        /*07c0*/ 	.word	0x00000070
        /*07c4*/ 	.short	0x010a
        /*07c6*/ 	.byte	0xff
	.zero		1


	//   ....[108]....
        /*07c8*/ 	.word	0x00009c70
        /*07cc*/ 	.word	0x00000000
        /*07d0*/ 	.word	0x00000068
        /*07d4*/ 	.short	0x010a
        /*07d6*/ 	.byte	0xff
	.zero		1


	//   ....[109]....
        /*07d8*/ 	.word	0x00009cd0
        /*07dc*/ 	.word	0x00000000
        /*07e0*/ 	.word	0x00000040
        /*07e4*/ 	.short	0x010a
        /*07e6*/ 	.byte	0xff
	.zero		1


	//   ....[110]....
        /*07e8*/ 	.word	0x00009d30
        /*07ec*/ 	.word	0x00000000
        /*07f0*/ 	.word	0x00000048
        /*07f4*/ 	.short	0x010a
        /*07f6*/ 	.byte	0xff
	.zero		1


	//   ....[111]....
        /*07f8*/ 	.word	0x00009d90
        /*07fc*/ 	.word	0x00000000
        /*0800*/ 	.word	0x00000050
        /*0804*/ 	.short	0x010a
        /*0806*/ 	.byte	0xff
	.zero		1


	//   ....[112]....
        /*0808*/ 	.word	0x00009df0
        /*080c*/ 	.word	0x00000000
        /*0810*/ 	.word	0x00000058
        /*0814*/ 	.short	0x010a
        /*0816*/ 	.byte	0xff
	.zero		1


	//   ....[113]....
        /*0818*/ 	.word	0x00009e50
        /*081c*/ 	.word	0x00000000
        /*0820*/ 	.word	0x00000040
        /*0824*/ 	.short	0x010a
        /*0826*/ 	.byte	0xff
	.zero		1


	//   ....[114]....
        /*0828*/ 	.word	0x00009eb0
        /*082c*/ 	.word	0x00000000
        /*0830*/ 	.word	0x00000048
        /*0834*/ 	.short	0x010a
        /*0836*/ 	.byte	0xff
	.zero		1


	//   ....[115]....
        /*0838*/ 	.word	0x00009f10
        /*083c*/ 	.word	0x00000000
        /*0840*/ 	.word	0x00000050
        /*0844*/ 	.short	0x010a
        /*0846*/ 	.byte	0xff
	.zero		1


	//   ....[116]....
        /*0848*/ 	.word	0x00009f60
        /*084c*/ 	.word	0x00000000
        /*0850*/ 	.word	0x00000070
        /*0854*/ 	.short	0x010a
        /*0856*/ 	.byte	0xff
	.zero		1


	//   ....[117]....
        /*0858*/ 	.word	0x00009fc0
        /*085c*/ 	.word	0x00000002
        /*0860*/ 	.word	0x00000020
        /*0864*/ 	.short	0x010a
        /*0866*/ 	.byte	0xff
	.zero		1


	//   ....[118]....
        /*0868*/ 	.word	0x0000a010
        /*086c*/ 	.word	0x00000040
        /*0870*/ 	.word	0x00000090
        /*0874*/ 	.short	0x010a
        /*0876*/ 	.byte	0xff
	.zero		1


	//   ....[119]....
        /*0878*/ 	.word	0x0000a060
        /*087c*/ 	.word	0x00000002
        /*0880*/ 	.word	0x00000020
        /*0884*/ 	.short	0x010a
        /*0886*/ 	.byte	0xff
	.zero		1


	//   ....[120]....
        /*0888*/ 	.word	0x0000a0b0
        /*088c*/ 	.word	0x00000000
        /*0890*/ 	.word	0x00000020
        /*0894*/ 	.short	0x010a
        /*0896*/ 	.byte	0xff
	.zero		1


	//   ....[121]....
        /*0898*/ 	.word	0x0000a100
        /*089c*/ 	.word	0x00000000
        /*08a0*/ 	.word	0x00000020
        /*08a4*/ 	.short	0x010a
        /*08a6*/ 	.byte	0xff
	.zero		1


	//----- nvinfo : EIATTR_NUM_MBARRIERS
	.align		4
.L_47:
        /*08a8*/ 	.byte	0x03, 0x38
        /*08aa*/ 	.short	0x001a


	//----- nvinfo : EIATTR_EXIT_INSTR_OFFSETS
	.align		4
        /*08ac*/ 	.byte	0x04, 0x1c
        /*08ae*/ 	.short	(.L_49 - .L_48)


	//   ....[0]....
.L_48:
        /*08b0*/ 	.word	0x00002820


	//   ....[1]....
        /*08b4*/ 	.word	0x00002d10


	//   ....[2]....
        /*08b8*/ 	.word	0x00002d70


	//   ....[3]....
        /*08bc*/ 	.word	0x000043b0


	//   ....[4]....
        /*08c0*/ 	.word	0x000053e0


	//   ....[5]....
        /*08c4*/ 	.word	0x00005420


	//   ....[6]....
        /*08c8*/ 	.word	0x000095e0


	//   ....[7]....
        /*08cc*/ 	.word	0x00009660


	//   ....[8]....
        /*08d0*/ 	.word	0x00009690


	//   ....[9]....
        /*08d4*/ 	.word	0x00009700


	//----- nvinfo : EIATTR_MAX_THREADS
	.align		4
.L_49:
        /*08d8*/ 	.byte	0x04, 0x05
        /*08da*/ 	.short	(.L_51 - .L_50)
.L_50:
        /*08dc*/ 	.word	0x00000100
        /*08e0*/ 	.word	0x00000001
        /*08e4*/ 	.word	0x00000001


	//----- nvinfo : EIATTR_CRS_STACK_SIZE
	.align		4
.L_51:
        /*08e8*/ 	.byte	0x04, 0x1e
        /*08ea*/ 	.short	(.L_53 - .L_52)
.L_52:
        /*08ec*/ 	.word	0x00000000


	//----- nvinfo : EIATTR_CBANK_PARAM_SIZE
	.align		4
.L_53:
        /*08f0*/ 	.byte	0x03, 0x19
        /*08f2*/ 	.short	0x0c00


	//----- nvinfo : EIATTR_PARAM_CBANK
	.align		4
        /*08f4*/ 	.byte	0x04, 0x0a
        /*08f6*/ 	.short	(.L_55 - .L_54)
	.align		4
.L_54:
        /*08f8*/ 	.word	index@(.nv.constant0._ZN7cutlass13device_kernelINS_4gemm6kernel13GemmUniversalIN4cute5tupleIJiiiiEEENS1_10collective13CollectiveMmaINS1_46MainloopSm100TmaUmmaWarpSpecializedBlockScaledILi2ELi2ELi2ENS5_IJNS4_1CILi1EEESB_SB_EEEEENS5_IJNSA_ILi128EEESE_NSA_ILi256EEEEEENS5_IJNS_12float_e4m3_tENS_13float_ue8m0_tEEEENS5_IJNS5_IJlSB_lEEENS4_6LayoutINS5_IJNS5_IJNS5_IJNSA_ILi32EEENSA_ILi4EEEEEEiEEESP_NS5_IJSB_iEEEEEENS5_IJNS5_IJNS5_IJNSA_ILi16EEESN_EEEiEEENS5_IJNS5_IJNSA_ILi0EEESB_EEENSA_ILi512EEEEEENS5_IJSV_iEEEEEEEEEEESJ_S12_NS4_8TiledMMAINS4_8MMA_AtomIJNS4_21SM100_MMA_MXF8F6F4_SSISH_SH_fSI_Li128ELi128ELNS4_4UMMA5MajorE0ELS17_0ELNS16_7ScaleInE0ELS18_0EEEEEENSL_ISC_NS5_IJSV_SV_SV_EEEEENS5_IJNS4_10UnderscoreES1D_S1D_EEEEENS5_IJNS4_13SM90_TMA_LOADES1G_EEENS5_IJNS4_14ComposedLayoutINS4_7SwizzleILi3ELi4ELi3EEENS4_18smem_ptr_flag_bitsILi8EEENSL_INS5_IJNSA_ILi8EEESE_EEENS5_IJSE_SB_EEEEEEENSL_INS5_IJNS5_IJNS5_IJSO_SB_EEENS5_IJSM_SB_EEEEEESB_NS5_IJSN_NSA_ILi2EEEEEEEEENS5_IJNS5_IJNS5_IJST_SX_EEESW_EEESV_NS5_IJSB_SX_EEEEEEEEEEEvNS4_8identityES1H_S23_vS24_EENS_8epilogue10collective18CollectiveEpilogueINS26_23Sm100TmaWarpSpecializedILi4ELi2ELi32ELb1ELb0EEEJSG_NS5_IJNSL_ISE_SB_EENSL_ISM_SB_EEEEENS_10bfloat16_tESK_S2E_SK_NS26_6fusion15FusionCallbacksIS2A_NS2F_17LinearCombinationIS2E_fS2E_fLNS_15FloatRoundStyleE2EEESG_S2D_JEEENS4_5SM1004TMEM4LOAD26SM100_TMEM_LOAD_32dp32b32xES1G_NS1I_INS1J_ILi2ELi4ELi3EEENS1L_ILi16EEENSL_INS5_IJS1N_SM_EEES1T_EEEENS4_39AutoVectorizingCopyWithAssumedAlignmentILi128EEENS4_14SM90_TMA_STOREES2T_S2V_S2V_EEEvvEEEEvNT_6ParamsE)
        /*08fc*/ 	.short	0x0380
        /*08fe*/ 	.short	0x0c00


	//----- nvinfo : EIATTR_SW_WAR
	.align		4
.L_55:
        /*0900*/ 	.byte	0x04, 0x36
        /*0902*/ 	.short	(.L_57 - .L_56)
.L_56:
        /*0904*/ 	.word	0x00000008
.L_57:


//--------------------- .nv.callgraph             --------------------------
	.section	.nv.callgraph,"",@"SHT_CUDA_CALLGRAPH"
	.align	4
	.sectionentsize	8
	.align		4
        /*0000*/ 	.word	0x00000000
	.align		4
        /*0004*/ 	.word	0xffffffff
	.align		4
        /*0008*/ 	.word	index@(_ZN7cutlass13device_kernelINS_4gemm6kernel13GemmUniversalIN4cute5tupleIJiiiiEEENS1_10collective13CollectiveMmaINS1_46MainloopSm100TmaUmmaWarpSpecializedBlockScaledILi2ELi2ELi2ENS5_IJNS4_1CILi1EEESB_SB_EEEEENS5_IJNSA_ILi128EEESE_NSA_ILi256EEEEEENS5_IJNS_12float_e4m3_tENS_13float_ue8m0_tEEEENS5_IJNS5_IJlSB_lEEENS4_6LayoutINS5_IJNS5_IJNS5_IJNSA_ILi32EEENSA_ILi4EEEEEEiEEESP_NS5_IJSB_iEEEEEENS5_IJNS5_IJNS5_IJNSA_ILi16EEESN_EEEiEEENS5_IJNS5_IJNSA_ILi0EEESB_EEENSA_ILi512EEEEEENS5_IJSV_iEEEEEEEEEEESJ_S12_NS4_8TiledMMAINS4_8MMA_AtomIJNS4_21SM100_MMA_MXF8F6F4_SSISH_SH_fSI_Li128ELi128ELNS4_4UMMA5MajorE0ELS17_0ELNS16_7ScaleInE0ELS18_0EEEEEENSL_ISC_NS5_IJSV_SV_SV_EEEEENS5_IJNS4_10UnderscoreES1D_S1D_EEEEENS5_IJNS4_13SM90_TMA_LOADES1G_EEENS5_IJNS4_14ComposedLayoutINS4_7SwizzleILi3ELi4ELi3EEENS4_18smem_ptr_flag_bitsILi8EEENSL_INS5_IJNSA_ILi8EEESE_EEENS5_IJSE_SB_EEEEEEENSL_INS5_IJNS5_IJNS5_IJSO_SB_EEENS5_IJSM_SB_EEEEEESB_NS5_IJSN_NSA_ILi2EEEEEEEEENS5_IJNS5_IJNS5_IJST_SX_EEESW_EEESV_NS5_IJSB_SX_EEEEEEEEEEEvNS4_8identityES1H_S23_vS24_EENS_8epilogue10collective18CollectiveEpilogueINS26_23Sm100TmaWarpSpecializedILi4ELi2ELi32ELb1ELb0EEEJSG_NS5_IJNSL_ISE_SB_EENSL_ISM_SB_EEEEENS_10bfloat16_tESK_S2E_SK_NS26_6fusion15FusionCallbacksIS2A_NS2F_17LinearCombinationIS2E_fS2E_fLNS_15FloatRoundStyleE2EEESG_S2D_JEEENS4_5SM1004TMEM4LOAD26SM100_TMEM_LOAD_32dp32b32xES1G_NS1I_INS1J_ILi2ELi4ELi3EEENS1L_ILi16EEENSL_INS5_IJS1N_SM_EEES1T_EEEENS4_39AutoVectorizingCopyWithAssumedAlignmentILi128EEENS4_14SM90_TMA_STOREES2T_S2V_S2V_EEEvvEEEEvNT_6ParamsE)
	.align		4
        /*000c*/ 	.word	index@(__assertfail)
	.align		4
        /*0010*/ 	.word	0x00000000
	.align		4
        /*0014*/ 	.word	0xfffffffe
	.align		4
        /*0018*/ 	.word	0x00000000
	.align		4
        /*001c*/ 	.word	0xfffffffd
	.align		4
        /*0020*/ 	.word	0x00000000
	.align		4
        /*0024*/ 	.word	0xfffffffc


//--------------------- .nv.constant4             --------------------------
	.section	.nv.constant4,"a",@progbits
	.align	8
	.align		8
.nv.constant4:
        /*0000*/ 	.dword	__assertfail
	.align		8
        /*0008*/ 	.dword	__unnamed_1
	.align		8
        /*0010*/ 	.dword	__unnamed_2
	.align		8
        /*0018*/ 	.dword	_ZN40_INTERNAL_49d200a7_4_k_cu_e692c770_354684cuda3std3__45__cpo5beginE
	.align		8
        /*0020*/ 	.dword	_ZN40_INTERNAL_49d200a7_4_k_cu_e692c770_354684cuda3std3__45__cpo3endE
	.align		8
        /*0028*/ 	.dword	_ZN40_INTERNAL_49d200a7_4_k_cu_e692c770_354684cuda3std3__45__cpo6cbeginE
	.align		8
        /*0030*/ 	.dword	_ZN40_INTERNAL_49d200a7_4_k_cu_e692c770_354684cuda3std3__45__cpo4cendE
	.align		8
        /*0038*/ 	.dword	_ZN40_INTERNAL_49d200a7_4_k_cu_e692c770_354684cuda3std3__442_GLOBAL__N__49d200a7_4_k_cu_e692c770_354686ignoreE
	.align		8
        /*0040*/ 	.dword	_ZN40_INTERNAL_49d200a7_4_k_cu_e692c770_354684cuda3std3__419piecewise_constructE
	.align		8
        /*0048*/ 	.dword	_ZN40_INTERNAL_49d200a7_4_k_cu_e692c770_354684cuda3std3__48in_placeE
	.align		8
        /*0050*/ 	.dword	_ZN40_INTERNAL_49d200a7_4_k_cu_e692c770_354684cuda3std6ranges3__45__cpo4swapE
	.align		8
        /*0058*/ 	.dword	_ZN40_INTERNAL_49d200a7_4_k_cu_e692c770_354684cuda3std6ranges3__45__cpo9iter_moveE
	.align		8
        /*0060*/ 	.dword	_ZN40_INTERNAL_49d200a7_4_k_cu_e692c770_354684cute7productE
	.align		8
        /*0068*/ 	.dword	_ZN40_INTERNAL_49d200a7_4_k_cu_e692c770_354684cute1_E
	.align		8
        /*0070*/ 	.dword	$str$25
	.align		8
        /*0078*/ 	.dword	$str$26
	.align		8
        /*0080*/ 	.dword	$str$27
	.align		8
        /*0088*/ 	.dword	$str$28


//--------------------- .text._ZN7cutlass13device_kernelINS_4gemm6kernel13GemmUniversalIN4cute5tupleIJiiiiEEENS1_10collective13CollectiveMmaINS1_46MainloopSm100TmaUmmaWarpSpecializedBlockScaledILi2ELi2ELi2ENS5_IJNS4_1CILi1EEESB_SB_EEEEENS5_IJNSA_ILi128EEESE_NSA_ILi256EEEEEENS5_IJNS_12float_e4m3_tENS_13float_ue8m0_tEEEENS5_IJNS5_IJlSB_lEEENS4_6LayoutINS5_IJNS5_IJNS5_IJNSA_ILi32EEENSA_ILi4EEEEEEiEEESP_NS5_IJSB_iEEEEEENS5_IJNS5_IJNS5_IJNSA_ILi16EEESN_EEEiEEENS5_IJNS5_IJNSA_ILi0EEESB_EEENSA_ILi512EEEEEENS5_IJSV_iEEEEEEEEEEESJ_S12_NS4_8TiledMMAINS4_8MMA_AtomIJNS4_21SM100_MMA_MXF8F6F4_SSISH_SH_fSI_Li128ELi128ELNS4_4UMMA5MajorE0ELS17_0ELNS16_7ScaleInE0ELS18_0EEEEEENSL_ISC_NS5_IJSV_SV_SV_EEEEENS5_IJNS4_10UnderscoreES1D_S1D_EEEEENS5_IJNS4_13SM90_TMA_LOADES1G_EEENS5_IJNS4_14ComposedLayoutINS4_7SwizzleILi3ELi4ELi3EEENS4_18smem_ptr_flag_bitsILi8EEENSL_INS5_IJNSA_ILi8EEESE_EEENS5_IJSE_SB_EEEEEEENSL_INS5_IJNS5_IJNS5_IJSO_SB_EEENS5_IJSM_SB_EEEEEESB_NS5_IJSN_NSA_ILi2EEEEEEEEENS5_IJNS5_IJNS5_IJST_SX_EEESW_EEESV_NS5_IJSB_SX_EEEEEEEEEEEvNS4_8identityES1H_S23_vS24_EENS_8epilogue10collective18CollectiveEpilogueINS26_23Sm100TmaWarpSpecializedILi4ELi2ELi32ELb1ELb0EEEJSG_NS5_IJNSL_ISE_SB_EENSL_ISM_SB_EEEEENS_10bfloat16_tESK_S2E_SK_NS26_6fusion15FusionCallbacksIS2A_NS2F_17LinearCombinationIS2E_fS2E_fLNS_15FloatRoundStyleE2EEESG_S2D_JEEENS4_5SM1004TMEM4LOAD26SM100_TMEM_LOAD_32dp32b32xES1G_NS1I_INS1J_ILi2ELi4ELi3EEENS1L_ILi16EEENSL_INS5_IJS1N_SM_EEES1T_EEEENS4_39AutoVectorizingCopyWithAssumedAlignmentILi128EEENS4_14SM90_TMA_STOREES2T_S2V_S2V_EEEvvEEEEvNT_6ParamsE --------------------------
	.section	.text._ZN7cutlass13device_kernelINS_4gemm6kernel13GemmUniversalIN4cute5tupleIJiiiiEEENS1_10collective13CollectiveMmaINS1_46MainloopSm100TmaUmmaWarpSpecializedBlockScaledILi2ELi2ELi2ENS5_IJNS4_1CILi1EEESB_SB_EEEEENS5_IJNSA_ILi128EEESE_NSA_ILi256EEEEEENS5_IJNS_12float_e4m3_tENS_13float_ue8m0_tEEEENS5_IJNS5_IJlSB_lEEENS4_6LayoutINS5_IJNS5_IJNS5_IJNSA_ILi32EEENSA_ILi4EEEEEEiEEESP_NS5_IJSB_iEEEEEENS5_IJNS5_IJNS5_IJNSA_ILi16EEESN_EEEiEEENS5_IJNS5_IJNSA_ILi0EEESB_EEENSA_ILi512EEEEEENS5_IJSV_iEEEEEEEEEEESJ_S12_NS4_8TiledMMAINS4_8MMA_AtomIJNS4_21SM100_MMA_MXF8F6F4_SSISH_SH_fSI_Li128ELi128ELNS4_4UMMA5MajorE0ELS17_0ELNS16_7ScaleInE0ELS18_0EEEEEENSL_ISC_NS5_IJSV_SV_SV_EEEEENS5_IJNS4_10UnderscoreES1D_S1D_EEEEENS5_IJNS4_13SM90_TMA_LOADES1G_EEENS5_IJNS4_14ComposedLayoutINS4_7SwizzleILi3ELi4ELi3EEENS4_18smem_ptr_flag_bitsILi8EEENSL_INS5_IJNSA_ILi8EEESE_EEENS5_IJSE_SB_EEEEEEENSL_INS5_IJNS5_IJNS5_IJSO_SB_EEENS5_IJSM_SB_EEEEEESB_NS5_IJSN_NSA_ILi2EEEEEEEEENS5_IJNS5_IJNS5_IJST_SX_EEESW_EEESV_NS5_IJSB_SX_EEEEEEEEEEEvNS4_8identityES1H_S23_vS24_EENS_8epilogue10collective18CollectiveEpilogueINS26_23Sm100TmaWarpSpecializedILi4ELi2ELi32ELb1ELb0EEEJSG_NS5_IJNSL_ISE_SB_EENSL_ISM_SB_EEEEENS_10bfloat16_tESK_S2E_SK_NS26_6fusion15FusionCallbacksIS2A_NS2F_17LinearCombinationIS2E_fS2E_fLNS_15FloatRoundStyleE2EEESG_S2D_JEEENS4_5SM1004TMEM4LOAD26SM100_TMEM_LOAD_32dp32b32xES1G_NS1I_INS1J_ILi2ELi4ELi3EEENS1L_ILi16EEENSL_INS5_IJS1N_SM_EEES1T_EEEENS4_39AutoVectorizingCopyWithAssumedAlignmentILi128EEENS4_14SM90_TMA_STOREES2T_S2V_S2V_EEEvvEEEEvNT_6ParamsE,"ax",@progbits
	.align	128
.text._ZN7cutlass13device_kernelINS_4gemm6kernel13GemmUniversalIN4cute5tupleIJiiiiEEENS1_10collective13CollectiveMmaINS1_46MainloopSm100TmaUmmaWarpSpecializedBlockScaledILi2ELi2ELi2ENS5_IJNS4_1CILi1EEESB_SB_EEEEENS5_IJNSA_ILi128EEESE_NSA_ILi256EEEEEENS5_IJNS_12float_e4m3_tENS_13float_ue8m0_tEEEENS5_IJNS5_IJlSB_lEEENS4_6LayoutINS5_IJNS5_IJNS5_IJNSA_ILi32EEENSA_ILi4EEEEEEiEEESP_NS5_IJSB_iEEEEEENS5_IJNS5_IJNS5_IJNSA_ILi16EEESN_EEEiEEENS5_IJNS5_IJNSA_ILi0EEESB_EEENSA_ILi512EEEEEENS5_IJSV_iEEEEEEEEEEESJ_S12_NS4_8TiledMMAINS4_8MMA_AtomIJNS4_21SM100_MMA_MXF8F6F4_SSISH_SH_fSI_Li128ELi128ELNS4_4UMMA5MajorE0ELS17_0ELNS16_7ScaleInE0ELS18_0EEEEEENSL_ISC_NS5_IJSV_SV_SV_EEEEENS5_IJNS4_10UnderscoreES1D_S1D_EEEEENS5_IJNS4_13SM90_TMA_LOADES1G_EEENS5_IJNS4_14ComposedLayoutINS4_7SwizzleILi3ELi4ELi3EEENS4_18smem_ptr_flag_bitsILi8EEENSL_INS5_IJNSA_ILi8EEESE_EEENS5_IJSE_SB_EEEEEEENSL_INS5_IJNS5_IJNS5_IJSO_SB_EEENS5_IJSM_SB_EEEEEESB_NS5_IJSN_NSA_ILi2EEEEEEEEENS5_IJNS5_IJNS5_IJST_SX_EEESW_EEESV_NS5_IJSB_SX_EEEEEEEEEEEvNS4_8identityES1H_S23_vS24_EENS_8epilogue10collective18CollectiveEpilogueINS26_23Sm100TmaWarpSpecializedILi4ELi2ELi32ELb1ELb0EEEJSG_NS5_IJNSL_ISE_SB_EENSL_ISM_SB_EEEEENS_10bfloat16_tESK_S2E_SK_NS26_6fusion15FusionCallbacksIS2A_NS2F_17LinearCombinationIS2E_fS2E_fLNS_15FloatRoundStyleE2EEESG_S2D_JEEENS4_5SM1004TMEM4LOAD26SM100_TMEM_LOAD_32dp32b32xES1G_NS1I_INS1J_ILi2ELi4ELi3EEENS1L_ILi16EEENSL_INS5_IJS1N_SM_EEES1T_EEEENS4_39AutoVectorizingCopyWithAssumedAlignmentILi128EEENS4_14SM90_TMA_STOREES2T_S2V_S2V_EEEvvEEEEvNT_6ParamsE:
        .type           _ZN7cutlass13device_kernelINS_4gemm6kernel13GemmUniversalIN4cute5tupleIJiiiiEEENS1_10collective13CollectiveMmaINS1_46MainloopSm100TmaUmmaWarpSpecializedBlockScaledILi2ELi2ELi2ENS5_IJNS4_1CILi1EEESB_SB_EEEEENS5_IJNSA_ILi128EEESE_NSA_ILi256EEEEEENS5_IJNS_12float_e4m3_tENS_13float_ue8m0_tEEEENS5_IJNS5_IJlSB_lEEENS4_6LayoutINS5_IJNS5_IJNS5_IJNSA_ILi32EEENSA_ILi4EEEEEEiEEESP_NS5_IJSB_iEEEEEENS5_IJNS5_IJNS5_IJNSA_ILi16EEESN_EEEiEEENS5_IJNS5_IJNSA_ILi0EEESB_EEENSA_ILi512EEEEEENS5_IJSV_iEEEEEEEEEEESJ_S12_NS4_8TiledMMAINS4_8MMA_AtomIJNS4_21SM100_MMA_MXF8F6F4_SSISH_SH_fSI_Li128ELi128ELNS4_4UMMA5MajorE0ELS17_0ELNS16_7ScaleInE0ELS18_0EEEEEENSL_ISC_NS5_IJSV_SV_SV_EEEEENS5_IJNS4_10UnderscoreES1D_S1D_EEEEENS5_IJNS4_13SM90_TMA_LOADES1G_EEENS5_IJNS4_14ComposedLayoutINS4_7SwizzleILi3ELi4ELi3EEENS4_18smem_ptr_flag_bitsILi8EEENSL_INS5_IJNSA_ILi8EEESE_EEENS5_IJSE_SB_EEEEEEENSL_INS5_IJNS5_IJNS5_IJSO_SB_EEENS5_IJSM_SB_EEEEEESB_NS5_IJSN_NSA_ILi2EEEEEEEEENS5_IJNS5_IJNS5_IJST_SX_EEESW_EEESV_NS5_IJSB_SX_EEEEEEEEEEEvNS4_8identityES1H_S23_vS24_EENS_8epilogue10collective18CollectiveEpilogueINS26_23Sm100TmaWarpSpecializedILi4ELi2ELi32ELb1ELb0EEEJSG_NS5_IJNSL_ISE_SB_EENSL_ISM_SB_EEEEENS_10bfloat16_tESK_S2E_SK_NS26_6fusion15FusionCallbacksIS2A_NS2F_17LinearCombinationIS2E_fS2E_fLNS_15FloatRoundStyleE2EEESG_S2D_JEEENS4_5SM1004TMEM4LOAD26SM100_TMEM_LOAD_32dp32b32xES1G_NS1I_INS1J_ILi2ELi4ELi3EEENS1L_ILi16EEENSL_INS5_IJS1N_SM_EEES1T_EEEENS4_39AutoVectorizingCopyWithAssumedAlignmentILi128EEENS4_14SM90_TMA_STOREES2T_S2V_S2V_EEEvvEEEEvNT_6ParamsE,@function
        .size           _ZN7cutlass13device_kernelINS_4gemm6kernel13GemmUniversalIN4cute5tupleIJiiiiEEENS1_10collective13CollectiveMmaINS1_46MainloopSm100TmaUmmaWarpSpecializedBlockScaledILi2ELi2ELi2ENS5_IJNS4_1CILi1EEESB_SB_EEEEENS5_IJNSA_ILi128EEESE_NSA_ILi256EEEEEENS5_IJNS_12float_e4m3_tENS_13float_ue8m0_tEEEENS5_IJNS5_IJlSB_lEEENS4_6LayoutINS5_IJNS5_IJNS5_IJNSA_ILi32EEENSA_ILi4EEEEEEiEEESP_NS5_IJSB_iEEEEEENS5_IJNS5_IJNS5_IJNSA_ILi16EEESN_EEEiEEENS5_IJNS5_IJNSA_ILi0EEESB_EEENSA_ILi512EEEEEENS5_IJSV_iEEEEEEEEEEESJ_S12_NS4_8TiledMMAINS4_8MMA_AtomIJNS4_21SM100_MMA_MXF8F6F4_SSISH_SH_fSI_Li128ELi128ELNS4_4UMMA5MajorE0ELS17_0ELNS16_7ScaleInE0ELS18_0EEEEEENSL_ISC_NS5_IJSV_SV_SV_EEEEENS5_IJNS4_10UnderscoreES1D_S1D_EEEEENS5_IJNS4_13SM90_TMA_LOADES1G_EEENS5_IJNS4_14ComposedLayoutINS4_7SwizzleILi3ELi4ELi3EEENS4_18smem_ptr_flag_bitsILi8EEENSL_INS5_IJNSA_ILi8EEESE_EEENS5_IJSE_SB_EEEEEEENSL_INS5_IJNS5_IJNS5_IJSO_SB_EEENS5_IJSM_SB_EEEEEESB_NS5_IJSN_NSA_ILi2EEEEEEEEENS5_IJNS5_IJNS5_IJST_SX_EEESW_EEESV_NS5_IJSB_SX_EEEEEEEEEEEvNS4_8identityES1H_S23_vS24_EENS_8epilogue10collective18CollectiveEpilogueINS26_23Sm100TmaWarpSpecializedILi4ELi2ELi32ELb1ELb0EEEJSG_NS5_IJNSL_ISE_SB_EENSL_ISM_SB_EEEEENS_10bfloat16_tESK_S2E_SK_NS26_6fusion15FusionCallbacksIS2A_NS2F_17LinearCombinationIS2E_fS2E_fLNS_15FloatRoundStyleE2EEESG_S2D_JEEENS4_5SM1004TMEM4LOAD26SM100_TMEM_LOAD_32dp32b32xES1G_NS1I_INS1J_ILi2ELi4ELi3EEENS1L_ILi16EEENSL_INS5_IJS1N_SM_EEES1T_EEEENS4_39AutoVectorizingCopyWithAssumedAlignmentILi128EEENS4_14SM90_TMA_STOREES2T_S2V_S2V_EEEvvEEEEvNT_6ParamsE,(.L_x_168 - _ZN7cutlass13device_kernelINS_4gemm6kernel13GemmUniversalIN4cute5tupleIJiiiiEEENS1_10collective13CollectiveMmaINS1_46MainloopSm100TmaUmmaWarpSpecializedBlockScaledILi2ELi2ELi2ENS5_IJNS4_1CILi1EEESB_SB_EEEEENS5_IJNSA_ILi128EEESE_NSA_ILi256EEEEEENS5_IJNS_12float_e4m3_tENS_13float_ue8m0_tEEEENS5_IJNS5_IJlSB_lEEENS4_6LayoutINS5_IJNS5_IJNS5_IJNSA_ILi32EEENSA_ILi4EEEEEEiEEESP_NS5_IJSB_iEEEEEENS5_IJNS5_IJNS5_IJNSA_ILi16EEESN_EEEiEEENS5_IJNS5_IJNSA_ILi0EEESB_EEENSA_ILi512EEEEEENS5_IJSV_iEEEEEEEEEEESJ_S12_NS4_8TiledMMAINS4_8MMA_AtomIJNS4_21SM100_MMA_MXF8F6F4_SSISH_SH_fSI_Li128ELi128ELNS4_4UMMA5MajorE0ELS17_0ELNS16_7ScaleInE0ELS18_0EEEEEENSL_ISC_NS5_IJSV_SV_SV_EEEEENS5_IJNS4_10UnderscoreES1D_S1D_EEEEENS5_IJNS4_13SM90_TMA_LOADES1G_EEENS5_IJNS4_14ComposedLayoutINS4_7SwizzleILi3ELi4ELi3EEENS4_18smem_ptr_flag_bitsILi8EEENSL_INS5_IJNSA_ILi8EEESE_EEENS5_IJSE_SB_EEEEEEENSL_INS5_IJNS5_IJNS5_IJSO_SB_EEENS5_IJSM_SB_EEEEEESB_NS5_IJSN_NSA_ILi2EEEEEEEEENS5_IJNS5_IJNS5_IJST_SX_EEESW_EEESV_NS5_IJSB_SX_EEEEEEEEEEEvNS4_8identityES1H_S23_vS24_EENS_8epilogue10collective18CollectiveEpilogueINS26_23Sm100TmaWarpSpecializedILi4ELi2ELi32ELb1ELb0EEEJSG_NS5_IJNSL_ISE_SB_EENSL_ISM_SB_EEEEENS_10bfloat16_tESK_S2E_SK_NS26_6fusion15FusionCallbacksIS2A_NS2F_17LinearCombinationIS2E_fS2E_fLNS_15FloatRoundStyleE2EEESG_S2D_JEEENS4_5SM1004TMEM4LOAD26SM100_TMEM_LOAD_32dp32b32xES1G_NS1I_INS1J_ILi2ELi4ELi3EEENS1L_ILi16EEENSL_INS5_IJS1N_SM_EEES1T_EEEENS4_39AutoVectorizingCopyWithAssumedAlignmentILi128EEENS4_14SM90_TMA_STOREES2T_S2V_S2V_EEEvvEEEEvNT_6ParamsE)
        .other          _ZN7cutlass13device_kernelINS_4gemm6kernel13GemmUniversalIN4cute5tupleIJiiiiEEENS1_10collective13CollectiveMmaINS1_46MainloopSm100TmaUmmaWarpSpecializedBlockScaledILi2ELi2ELi2ENS5_IJNS4_1CILi1EEESB_SB_EEEEENS5_IJNSA_ILi128EEESE_NSA_ILi256EEEEEENS5_IJNS_12float_e4m3_tENS_13float_ue8m0_tEEEENS5_IJNS5_IJlSB_lEEENS4_6LayoutINS5_IJNS5_IJNS5_IJNSA_ILi32EEENSA_ILi4EEEEEEiEEESP_NS5_IJSB_iEEEEEENS5_IJNS5_IJNS5_IJNSA_ILi16EEESN_EEEiEEENS5_IJNS5_IJNSA_ILi0EEESB_EEENSA_ILi512EEEEEENS5_IJSV_iEEEEEEEEEEESJ_S12_NS4_8TiledMMAINS4_8MMA_AtomIJNS4_21SM100_MMA_MXF8F6F4_SSISH_SH_fSI_Li128ELi128ELNS4_4UMMA5MajorE0ELS17_0ELNS16_7ScaleInE0ELS18_0EEEEEENSL_ISC_NS5_IJSV_SV_SV_EEEEENS5_IJNS4_10UnderscoreES1D_S1D_EEEEENS5_IJNS4_13SM90_TMA_LOADES1G_EEENS5_IJNS4_14ComposedLayoutINS4_7SwizzleILi3ELi4ELi3EEENS4_18smem_ptr_flag_bitsILi8EEENSL_INS5_IJNSA_ILi8EEESE_EEENS5_IJSE_SB_EEEEEEENSL_INS5_IJNS5_IJNS5_IJSO_SB_EEENS5_IJSM_SB_EEEEEESB_NS5_IJSN_NSA_ILi2EEEEEEEEENS5_IJNS5_IJNS5_IJST_SX_EEESW_EEESV_NS5_IJSB_SX_EEEEEEEEEEEvNS4_8identityES1H_S23_vS24_EENS_8epilogue10collective18CollectiveEpilogueINS26_23Sm100TmaWarpSpecializedILi4ELi2ELi32ELb1ELb0EEEJSG_NS5_IJNSL_ISE_SB_EENSL_ISM_SB_EEEEENS_10bfloat16_tESK_S2E_SK_NS26_6fusion15FusionCallbacksIS2A_NS2F_17LinearCombinationIS2E_fS2E_fLNS_15FloatRoundStyleE2EEESG_S2D_JEEENS4_5SM1004TMEM4LOAD26SM100_TMEM_LOAD_32dp32b32xES1G_NS1I_INS1J_ILi2ELi4ELi3EEENS1L_ILi16EEENSL_INS5_IJS1N_SM_EEES1T_EEEENS4_39AutoVectorizingCopyWithAssumedAlignmentILi128EEENS4_14SM90_TMA_STOREES2T_S2V_S2V_EEEvvEEEEvNT_6ParamsE,@"STO_CUDA_ENTRY STV_DEFAULT"
_ZN7cutlass13device_kernelINS_4gemm6kernel13GemmUniversalIN4cute5tupleIJiiiiEEENS1_10collective13CollectiveMmaINS1_46MainloopSm100TmaUmmaWarpSpecializedBlockScaledILi2ELi2ELi2ENS5_IJNS4_1CILi1EEESB_SB_EEEEENS5_IJNSA_ILi128EEESE_NSA_ILi256EEEEEENS5_IJNS_12float_e4m3_tENS_13float_ue8m0_tEEEENS5_IJNS5_IJlSB_lEEENS4_6LayoutINS5_IJNS5_IJNS5_IJNSA_ILi32EEENSA_ILi4EEEEEEiEEESP_NS5_IJSB_iEEEEEENS5_IJNS5_IJNS5_IJNSA_ILi16EEESN_EEEiEEENS5_IJNS5_IJNSA_ILi0EEESB_EEENSA_ILi512EEEEEENS5_IJSV_iEEEEEEEEEEESJ_S12_NS4_8TiledMMAINS4_8MMA_AtomIJNS4_21SM100_MMA_MXF8F6F4_SSISH_SH_fSI_Li128ELi128ELNS4_4UMMA5MajorE0ELS17_0ELNS16_7ScaleInE0ELS18_0EEEEEENSL_ISC_NS5_IJSV_SV_SV_EEEEENS5_IJNS4_10UnderscoreES1D_S1D_EEEEENS5_IJNS4_13SM90_TMA_LOADES1G_EEENS5_IJNS4_14ComposedLayoutINS4_7SwizzleILi3ELi4ELi3EEENS4_18smem_ptr_flag_bitsILi8EEENSL_INS5_IJNSA_ILi8EEESE_EEENS5_IJSE_SB_EEEEEEENSL_INS5_IJNS5_IJNS5_IJSO_SB_EEENS5_IJSM_SB_EEEEEESB_NS5_IJSN_NSA_ILi2EEEEEEEEENS5_IJNS5_IJNS5_IJST_SX_EEESW_EEESV_NS5_IJSB_SX_EEEEEEEEEEEvNS4_8identityES1H_S23_vS24_EENS_8epilogue10collective18CollectiveEpilogueINS26_23Sm100TmaWarpSpecializedILi4ELi2ELi32ELb1ELb0EEEJSG_NS5_IJNSL_ISE_SB_EENSL_ISM_SB_EEEEENS_10bfloat16_tESK_S2E_SK_NS26_6fusion15FusionCallbacksIS2A_NS2F_17LinearCombinationIS2E_fS2E_fLNS_15FloatRoundStyleE2EEESG_S2D_JEEENS4_5SM1004TMEM4LOAD26SM100_TMEM_LOAD_32dp32b32xES1G_NS1I_INS1J_ILi2ELi4ELi3EEENS1L_ILi16EEENSL_INS5_IJS1N_SM_EEES1T_EEEENS4_39AutoVectorizingCopyWithAssumedAlignmentILi128EEENS4_14SM90_TMA_STOREES2T_S2V_S2V_EEEvvEEEEvNT_6ParamsE:
[----:B------:R-:W1:Y:S01]  /*0000*/  LDC R1, c[0x0][0x37c] ;  /* 0x0000df00ff017b82 */ /* 0x000e620000000800 */
[----:B------:R-:W2:Y:S01]  /*0010*/  S2R R101, SR_TID.X ;  /* 0x0000000000657919 */ /* 0x000ea20000002100 */
[----:B------:R-:W3:Y:S01]  /*0020*/  LDCU.64 UR12, c[0x0][0xc90] ;  /* 0x00019200ff0c77ac */ /* 0x000ee20008000a00 */
[----:B------:R-:W-:Y:S02]  /*0030*/  PRMT R88, RZ, 0x7610, R88 ;  /* 0x00007610ff587816 */ /* 0x000fe40000000058 */
[----:B------:R-:W-:Y:S01]  /*0040*/  ELECT P5, URZ, PT ;  /* 0x0000000000ff782f */ /* 0x000fe200038a0000 */
[----:B------:R-:W4:Y:S01]  /*0050*/  LDCU.64 UR54, c[0x0][0x358] ;  /* 0x00006b00ff3677ac */ /* 0x000f220008000a00 */
[----:B---3--:R-:W-:-:S04]  /*0060*/  UISETP.NE.U32.AND UP0, UPT, UR12, URZ, UPT ;  /* 0x000000ff0c00728c */ /* 0x008fc8000bf05070 */
[----:B------:R-:W-:Y:S01]  /*0070*/  UISETP.NE.AND.EX UP0, UPT, UR13, URZ, UPT, UP0 ;  /* 0x000000ff0d00728c */ /* 0x000fe2000bf05300 */
[----:B--2---:R-:W-:-:S05]  /*0080*/  SHF.R.U32.HI R92, RZ, 0x5, R101 ;  /* 0x00000005ff5c7819 */ /* 0x004fca0000011665 */
[----:B------:R-:W2:Y:S02]  /*0090*/  SHFL.IDX PT, R0, R92, RZ, 0x1f ;  /* 0x00001fff5c007589 */ /* 0x000ea400000e0000 */
[----:B--2---:R-:W-:Y:S01]  /*00a0*/  R2UR UR22, R0 ;  /* 0x00000000001672ca */ /* 0x004fe200000e0000 */
[----:B-1--4-:R-:W-:-:S14]  /*00b0*/  BRA.U UP0, `(.L_x_0) ;  /* 0x00000001002c7547 */ /* 0x012fdc000b800000 */
[----:B------:R-:W1:Y:S02]  /*00c0*/  LDCU.64 UR4, c[0x0][0xc88] ;  /* 0x00019100ff0477ac */ /* 0x000e640008000a00 */
[----:B-1----:R-:W-:-:S04]  /*00d0*/  UISETP.NE.U32.AND UP0, UPT, UR4, URZ, UPT ;  /* 0x000000ff0400728c */ /* 0x002fc8000bf05070 */
[----:B------:R-:W-:-:S09]  /*00e0*/  UISETP.NE.AND.EX UP0, UPT, UR5, URZ, UPT, UP0 ;  /* 0x000000ff0500728c */ /* 0x000fd2000bf05300 */
[----:B------:R-:W-:Y:S05]  /*00f0*/  BRA.U !UP0, `(.L_x_1) ;  /* 0x0000000108107547 */ /* 0x000fea000b800000 */
[----:B------:R-:W1:Y:S02]  /*0100*/  LDC.64 R2, c[0x0][0xc88] ;  /* 0x00032200ff027b82 */ /* 0x000e640000000a00 */
[----:B-1----:R1:W5:Y:S01]  /*0110*/  LDG.E R49, desc[UR54][R2.64] ;  /* 0x0000003602317981 */ /* 0x002362000c1e1900 */
[----:B------:R-:W-:Y:S01]  /*0120*/  HFMA2 R88, -RZ, RZ, 0, 5.9604644775390625e-08 ;  /* 0x00000001ff587431 */ /* 0x000fe200000001ff */
[----:B------:R-:W-:Y:S05]  /*0130*/  BRA `(.L_x_0) ;  /* 0x00000000000c7947 */ /* 0x000fea0003800000 */
.L_x_1:
[----:B------:R-:W1:Y:S01]  /*0140*/  LDCU UR4, c[0x0][0xc80] ;  /* 0x00019000ff0477ac */ /* 0x000e620008000800 */
[----:B------:R-:W-:Y:S01]  /*0150*/  HFMA2 R88, -RZ, RZ, 0, 5.9604644775390625e-08 ;  /* 0x00000001ff587431 */ /* 0x000fe200000001ff */
[----:B-1----:R-:W-:-:S07]  /*0160*/  MOV R49, UR4 ;  /* 0x0000000400317c02 */ /* 0x002fce0008000f00 */
.L_x_0:
[----:B------:R-:W2:Y:S02]  /*0170*/  LDCU.64 UR4, c[0x0][0xcb0] ;  /* 0x00019600ff0477ac */ /* 0x000ea40008000a00 */
[----:B--2---:R-:W-:-:S04]  /*0180*/  UISETP.NE.U32.AND UP0, UPT, UR4, URZ, UPT ;  /* 0x000000ff0400728c */ /* 0x004fc8000bf05070 */
[----:B------:R-:W-:-:S09]  /*0190*/  UISETP.NE.AND.EX UP0, UPT, UR5, URZ, UPT, UP0 ;  /* 0x000000ff0500728c */ /* 0x000fd2000bf05300 */
[----:B------:R-:W-:Y:S05]  /*01a0*/  BRA.U UP0, `(.L_x_2) ;  /* 0x0000000100247547 */ /* 0x000fea000b800000 */
[----:B------:R-:W2:Y:S02]  /*01b0*/  LDCU.64 UR4, c[0x0][0xca8] ;  /* 0x00019500ff0477ac */ /* 0x000ea40008000a00 */
[----:B--2---:R-:W-:-:S04]  /*01c0*/  UISETP.NE.U32.AND UP0, UPT, UR4, URZ, UPT ;  /* 0x000000ff0400728c */ /* 0x004fc8000bf05070 */
[----:B------:R-:W-:-:S09]  /*01d0*/  UISETP.NE.AND.EX UP0, UPT, UR5, URZ, UPT, UP0 ;  /* 0x000000ff0500728c */ /* 0x000fd2000bf05300 */
[----:B------:R-:W-:Y:S05]  /*01e0*/  BRA.U !UP0, `(.L_x_3) ;  /* 0x00000001080c7547 */ /* 0x000fea000b800000 */
[----:B-1----:R-:W1:Y:S02]  /*01f0*/  LDC.64 R2, c[0x0][0xca8] ;  /* 0x00032a00ff027b82 */ /* 0x002e640000000a00 */
[----:B-1----:R2:W5:Y:S01]  /*0200*/  LDG.E R47, desc[UR54][R2.64] ;  /* 0x00000036022f7981 */ /* 0x002562000c1e1900 */
[----:B------:R-:W-:Y:S05]  /*0210*/  BRA `(.L_x_2) ;  /* 0x0000000000087947 */ /* 0x000fea0003800000 */
.L_x_3:
[----:B------:R-:W2:Y:S02]  /*0220*/  LDCU UR4, c[0x0][0xca0] ;  /* 0x00019400ff0477ac */ /* 0x000ea40008000800 */
[----:B--2---:R-:W-:Y:S02]  /*0230*/  MOV R47, UR4 ;  /* 0x00000004002f7c02 */ /* 0x004fe40008000f00 */
.L_x_2:
[----:B------:R-:W-:Y:S01]  /*0240*/  IMAD.U32 R0, RZ, RZ, UR22 ;  /* 0x00000016ff007e24 */ /* 0x000fe2000f8e00ff */
[----:B------:R-:W-:Y:S04]  /*0250*/  BSSY.RECONVERGENT B0, `(.L_x_4) ;  /* 0x0000012000007945 */ /* 0x000fe80003800200 */
[C---:B------:R-:W-:Y:S02]  /*0260*/  ISETP.NE.OR P1, PT, R0.reuse, 0x1, !P5 ;  /* 0x000000010000780c */ /* 0x040fe40006f25670 */
[----:B------:R-:W-:-:S11]  /*0270*/  ISETP.NE.OR P0, PT, R0, 0x3, !P5 ;  /* 0x000000030000780c */ /* 0x000fd60006f05670 */
[----:B------:R-:W-:Y:S05]  /*0280*/  @P1 BRA `(.L_x_5) ;  /* 0x0000000000381947 */ /* 0x000fea0003800000 */
[----:B------:R-:W3:Y:S02]  /*0290*/  LDCU.64 UR4, c[0x0][0x348] ;  /* 0x00006900ff0477ac */ /* 0x000ee40008000a00 */
[----:B---3--:R-:W-:Y:S02]  /*02a0*/  UIADD3 UR10, UP3, UPT, UR4, 0x80, URZ ;  /* 0x00000080040a7890 */ /* 0x008fe4000ff7e0ff */
[----:B------:R-:W-:Y:S02]  /*02b0*/  UIADD3 UR8, UP2, UPT, UR4, 0x180, URZ ;  /* 0x0000018004087890 */ /* 0x000fe4000ff5e0ff */
[----:B------:R-:W-:Y:S02]  /*02c0*/  UIADD3 UR6, UP1, UPT, UR4, 0x280, URZ ;  /* 0x0000028004067890 */ /* 0x000fe4000ff3e0ff */
[----:B------:R-:W-:Y:S02]  /*02d0*/  UIADD3 UR4, UP0, UPT, UR4, 0x380, URZ ;  /* 0x0000038004047890 */ /* 0x000fe4000ff1e0ff */
[----:B------:R-:W-:-:S02]  /*02e0*/  UIADD3.X UR11, UPT, UPT, URZ, UR5, URZ, UP3, !UPT ;  /* 0x00000005ff0b7290 */ /* 0x000fc40009ffe4ff */
[----:B------:R-:W-:Y:S02]  /*02f0*/  UIADD3.X UR9, UPT, UPT, URZ, UR5, URZ, UP2, !UPT ;  /* 0x00000005ff097290 */ /* 0x000fe400097fe4ff */
[----:B------:R-:W-:Y:S02]  /*0300*/  UIADD3.X UR7, UPT, UPT, URZ, UR5, URZ, UP1, !UPT ;  /* 0x00000005ff077290 */ /* 0x000fe40008ffe4ff */
[----:B------:R-:W-:-:S03]  /*0310*/  UIADD3.X UR5, UPT, UPT, URZ, UR5, URZ, UP0, !UPT ;  /* 0x00000005ff057290 */ /* 0x000fc600087fe4ff */
[----:B------:R3:W-:Y:S02]  /*0320*/  UTMACCTL.PF [UR10] ;  /* 0x000000000a0079b9 */ /* 0x0007e40008040000 */
[----:B------:R3:W-:Y:S02]  /*0330*/  UTMACCTL.PF [UR8] ;  /* 0x00000000080079b9 */ /* 0x0007e40008040000 */
[----:B------:R3:W-:Y:S02]  /*0340*/  UTMACCTL.PF [UR6] ;  /* 0x00000000060079b9 */ /* 0x0007e40008040000 */
[----:B------:R3:W-:Y:S02]  /*0350*/  UTMACCTL.PF [UR4] ;  /* 0x00000000040079b9 */ /* 0x0007e40008040000 */
[----:B---3--:R-:W-:Y:S01]  /*0360*/  NOP ;  /* 0x0000000000007918 */ /* 0x008fe20000000000 */
.L_x_5:
[----:B------:R-:W-:Y:S05]  /*0370*/  BSYNC.RECONVERGENT B0 ;  /* 0x0000000000007941 */ /* 0x000fea0003800200 */
.L_x_4:
[----:B------:R-:W-:Y:S04]  /*0380*/  BSSY.RECONVERGENT B0, `(.L_x_6) ;  /* 0x000000a000007945 */ /* 0x000fe80003800200 */
[----:B------:R-:W-:Y:S05]  /*0390*/  @P0 BRA `(.L_x_7) ;  /* 0x0000000000200947 */ /* 0x000fea0003800000 */
[----:B------:R-:W3:Y:S02]  /*03a0*/  LDCU.64 UR4, c[0x0][0x348] ;  /* 0x00006900ff0477ac */ /* 0x000ee40008000a00 */
[----:B---3--:R-:W-:Y:S02]  /*03b0*/  UIADD3 UR6, UP1, UPT, UR4, 0x980, URZ ;  /* 0x0000098004067890 */ /* 0x008fe4000ff3e0ff */
[----:B------:R-:W-:Y:S02]  /*03c0*/  UIADD3 UR4, UP0, UPT, UR4, 0xa80, URZ ;  /* 0x00000a8004047890 */ /* 0x000fe4000ff1e0ff */
[----:B------:R-:W-:Y:S02]  /*03d0*/  UIADD3.X UR7, UPT, UPT, URZ, UR5, URZ, UP1, !UPT ;  /* 0x00000005ff077290 */ /* 0x000fe40008ffe4ff */
[----:B------:R-:W-:-:S07]  /*03e0*/  UIADD3.X UR5, UPT, UPT, URZ, UR5, URZ, UP0, !UPT ;  /* 0x00000005ff057290 */ /* 0x000fce00087fe4ff */
[----:B------:R3:W-:Y:S02]  /*03f0*/  UTMACCTL.PF [UR6] ;  /* 0x00000000060079b9 */ /* 0x0007e40008040000 */
[----:B------:R3:W-:Y:S02]  /*0400*/  UTMACCTL.PF [UR4] ;  /* 0x00000000040079b9 */ /* 0x0007e40008040000 */
[----:B---3--:R-:W-:Y:S01]  /*0410*/  NOP ;  /* 0x0000000000007918 */ /* 0x008fe20000000000 */
.L_x_7:
[----:B------:R-:W-:Y:S05]  /*0420*/  BSYNC.RECONVERGENT B0 ;  /* 0x0000000000007941 */ /* 0x000fea0003800200 */
.L_x_6:
[----:B------:R-:W3:Y:S01]  /*0430*/  LDCU.64 UR4, c[0x0][0xc88] ;  /* 0x00019100ff0477ac */ /* 0x000ee20008000a00 */
[----:B------:R-:W-:Y:S02]  /*0440*/  UISETP.EQ.U32.AND UP1, UPT, UR12, URZ, UPT ;  /* 0x000000ff0c00728c */ /* 0x000fe4000bf22070 */
[----:B------:R-:W-:Y:S02]  /*0450*/  UPLOP3.LUT UP4, UPT, UPT, UPT, UPT, 0x80, 0x8 ;  /* 0x000000000008789c */ /* 0x000fe40003f8f070 */
[----:B---3--:R-:W-:-:S04]  /*0460*/  UISETP.NE.U32.AND UP0, UPT, UR4, URZ, UPT ;  /* 0x000000ff0400728c */ /* 0x008fc8000bf05070 */
[----:B------:R-:W-:-:S04]  /*0470*/  UISETP.NE.AND.EX UP0, UPT, UR5, URZ, UPT, UP0 ;  /* 0x000000ff0500728c */ /* 0x000fc8000bf05300 */
[----:B------:R-:W-:-:S04]  /*0480*/  UISETP.EQ.OR.EX UP2, UPT, UR13, URZ, !UP0, UP1 ;  /* 0x000000ff0d00728c */ /* 0x000fc8000c742710 */
[----:B------:R-:W-:-:S05]  /*0490*/  UP2UR UR44, UPR, URZ, 0x4 ;  /* 0x00000004ff2c7883 */ /* 0x000fca0008000000 */
[----:B------:R-:W-:Y:S07]  /*04a0*/  BRA.U !UP2, `(.L_x_8) ;  /* 0x000000010a207547 */ /* 0x000fee000b800000 */
[----:B------:R-:W-:Y:S01]  /*04b0*/  UISETP.NE.U32.AND UP2, UPT, UR12, URZ, UPT ;  /* 0x000000ff0c00728c */ /* 0x000fe2000bf45070 */
[----:B-----5:R-:W-:Y:S01]  /*04c0*/  FSETP.NEU.AND P0, PT, R49, RZ, PT ;  /* 0x000000ff3100720b */ /* 0x020fe20003f0d000 */
[----:B------:R-:W-:Y:S02]  /*04d0*/  USEL UR4, URZ, 0xffffffff, UP0 ;  /* 0xffffffffff047887 */ /* 0x000fe40008000000 */
[----:B------:R-:W-:-:S10]  /*04e0*/  UISETP.NE.AND.EX UP2, UPT, UR13, URZ, UPT, UP2 ;  /* 0x000000ff0d00728c */ /* 0x000fd4000bf45320 */
[----:B------:R-:W-:Y:S01]  /*04f0*/  VOTEU.ANY UP1, P0 ;  /* 0x0000000000ff7886 */ /* 0x000fe20000020100 */
[----:B------:R-:W-:-:S04]  /*0500*/  @!UP2 USEL UR4, URZ, 0xffffffff, UP1 ;  /* 0xffffffffff04a887 */ /* 0x000fc80008800000 */
[----:B------:R-:W-:-:S04]  /*0510*/  ULOP3.LUT UR4, UR4, 0x1, URZ, 0xc0, !UPT ;  /* 0x0000000104047892 */ /* 0x000fc8000f8ec0ff */
[----:B------:R-:W-:-:S11]  /*0520*/  UISETP.NE.U32.AND UP4, UPT, UR4, 0x1, UPT ;  /* 0x000000010400788c */ /* 0x000fd6000bf85070 */
.L_x_8:
[----:B-12---:R-:W1:Y:S01]  /*0530*/  SHFL.IDX PT, R2, R92, RZ, 0x1f ;  /* 0x00001fff5c027589 */ /* 0x006e6200000e0000 */
[----:B------:R-:W-:-:S04]  /*0540*/  UISETP.NE.AND UP1, UPT, UR22, 0x2, UPT ;  /* 0x000000021600788c */ /* 0x000fc8000bf25270 */
[----:B------:R-:W-:Y:S01]  /*0550*/  USEL UR21, URZ, 0x1, UP1 ;  /* 0x00000001ff157887 */ /* 0x000fe20008800000 */
[----:B-1----:R-:W-:-:S13]  /*0560*/  ISETP.NE.AND P0, PT, R2, RZ, PT ;  /* 0x000000ff0200720c */ /* 0x002fda0003f05270 */
[----:B------:R-:W-:Y:S05]  /*0570*/  @P0 BRA `(.L_x_9) ;  /* 0x0000000000380947 */ /* 0x000fea0003800000 */
[----:B------:R-:W1:Y:S01]  /*0580*/  S2UR UR4, SR_CgaCtaId ;  /* 0x00000000000479c3 */ /* 0x000e620000008800 */
[----:B------:R-:W-:Y:S01]  /*0590*/  UMOV UR5, 0x400 ;  /* 0x0000040000057882 */ /* 0x000fe20000000000 */
[----:B------:R-:W-:Y:S01]  /*05a0*/  UMOV UR6, 0x1 ;  /* 0x0000000100067882 */ /* 0x000fe20000000000 */
[----:B------:R-:W-:Y:S01]  /*05b0*/  ELECT P0, URZ, PT ;  /* 0x0000000000ff782f */ /* 0x000fe20003800000 */
[----:B------:R-:W-:-:S04]  /*05c0*/  UIADD3 UR6, UPT, UPT, -UR6, 0x100000, URZ ;  /* 0x0010000006067890 */ /* 0x000fc8000fffe1ff */
[----:B------:R-:W-:Y:S02]  /*05d0*/  USHF.L.U32 UR7, UR6, 0xb, URZ ;  /* 0x0000000b06077899 */ /* 0x000fe400080006ff */
[----:B------:R-:W-:Y:S02]  /*05e0*/  USHF.L.U32 UR6, UR6, 0x1, URZ ;  /* 0x0000000106067899 */ /* 0x000fe400080006ff */
[----:B-1----:R-:W-:Y:S01]  /*05f0*/  ULEA UR4, UR4, UR5, 0x18 ;  /* 0x0000000504047291 */ /* 0x002fe2000f8ec0ff */
[----:B------:R-:W1:Y:S11]  /*0600*/  FENCE.VIEW.ASYNC.S ;  /* 0x00000000000073c6 */ /* 0x000e760000000000 */
[----:B-1----:R1:W2:Y:S01]  /*0610*/  SYNCS.EXCH.64 URZ, [UR4], UR6 ;  /* 0x0000000604ff75b2 */ /* 0x0022a20008000100 */
[----:B------:R1:W3:Y:S01]  /*0620*/  SYNCS.EXCH.64 URZ, [UR4+0x10], UR6 ;  /* 0x0000100604ff75b2 */ /* 0x0002e20008000100 */
[----:B------:R1:W4:Y:S01]  /*0630*/  SYNCS.EXCH.64 URZ, [UR4+0x8], UR6 ;  /* 0x0000080604ff75b2 */ /* 0x0003220008000100 */
[----:B------:R1:W1:Y:S01]  /*0640*/  SYNCS.EXCH.64 URZ, [UR4+0x18], UR6 ;  /* 0x0000180604ff75b2 */ /* 0x0002620008000100 */
[----:B------:R-:W-:Y:S01]  /*0650*/  NOP ;  /* 0x0000000000007918 */ /* 0x000fe20000000000 */
.L_x_9:
[----:B------:R-:W2:Y:S01]  /*0660*/  SHFL.IDX PT, R2, R92, RZ, 0x1f ;  /* 0x00001fff5c027589 */ /* 0x000ea200000e0000 */
[----:B------:R-:W-:Y:S01]  /*0670*/  NOP ;  /* 0x0000000000007918 */ /* 0x000fe20000000000 */
[----:B--2---:R-:W-:-:S13]  /*0680*/  ISETP.NE.AND P0, PT, R2, 0x1, PT ;  /* 0x000000010200780c */ /* 0x004fda0003f05270 */
[----:B------:R-:W-:Y:S05]  /*0690*/  @P0 BRA `(.L_x_10) ;  /* 0x0000000000580947 */ /* 0x000fea0003800000 */
[----:B-1----:R-:W1:Y:S01]  /*06a0*/  S2UR UR4, SR_CgaCtaId ;  /* 0x00000000000479c3 */ /* 0x002e620000008800 */
[----:B------:R-:W-:Y:S01]  /*06b0*/  UMOV UR5, 0x400 ;  /* 0x0000040000057882 */ /* 0x000fe20000000000 */
[----:B------:R-:W-:Y:S01]  /*06c0*/  UMOV UR8, 0x20 ;  /* 0x0000002000087882 */ /* 0x000fe20000000000 */
[----:B------:R-:W-:Y:S01]  /*06d0*/  UMOV UR6, 0x80 ;  /* 0x0000008000067882 */ /* 0x000fe20000000000 */
[----:B------:R-:W-:-:S04]  /*06e0*/  UIADD3 UR8, UPT, UPT, -UR8, 0x100000, URZ ;  /* 0x0010000008087890 */ /* 0x000fc8000fffe1ff */
[----:B------:R-:W-:Y:S02]  /*06f0*/  USHF.L.U32 UR9, UR8, 0xb, URZ ;  /* 0x0000000b08097899 */ /* 0x000fe400080006ff */
[----:B------:R-:W-:Y:S02]  /*0700*/  USHF.L.U32 UR8, UR8, 0x1, URZ ;  /* 0x0000000108087899 */ /* 0x000fe400080006ff */
[----:B------:R-:W-:-:S04]  /*0710*/  UIADD3 UR6, UPT, UPT, -UR6, 0x100000, URZ ;  /* 0x0010000006067890 */ /* 0x000fc8000fffe1ff */
[----:B------:R-:W-:Y:S02]  /*0720*/  USHF.L.U32 UR7, UR6, 0xb, URZ ;  /* 0x0000000b06077899 */ /* 0x000fe400080006ff */
[----:B------:R-:W-:Y:S01]  /*0730*/  USHF.L.U32 UR6, UR6, 0x1, URZ ;  /* 0x0000000106067899 */ /* 0x000fe200080006ff */
[----:B------:R-:W-:Y:S01]  /*0740*/  ELECT P0, URZ, PT ;  /* 0x0000000000ff782f */ /* 0x000fe20003800000 */
[----:B-1----:R-:W-:Y:S01]  /*0750*/  ULEA UR4, UR4, UR5, 0x18 ;  /* 0x0000000504047291 */ /* 0x002fe2000f8ec0ff */
[----:B------:R-:W1:Y:S11]  /*0760*/  FENCE.VIEW.ASYNC.S ;  /* 0x00000000000073c6 */ /* 0x000e760000000000 */
[----:B-1----:R2:W1:Y:S01]  /*0770*/  SYNCS.EXCH.64 URZ, [UR4+0x20], UR8 ;  /* 0x0000200804ff75b2 */ /* 0x0024620008000100 */
[----:B------:R2:W1:Y:S01]  /*0780*/  SYNCS.EXCH.64 URZ, [UR4+0x40], UR6 ;  /* 0x0000400604ff75b2 */ /* 0x0004620008000100 */
[----:B------:R2:W1:Y:S01]  /*0790*/  SYNCS.EXCH.64 URZ, [UR4+0x28], UR8 ;  /* 0x0000280804ff75b2 */ /* 0x0004620008000100 */
[----:B------:R2:W1:Y:S01]  /*07a0*/  SYNCS.EXCH.64 URZ, [UR4+0x48], UR6 ;  /* 0x0000480604ff75b2 */ /* 0x0004620008000100 */
[----:B------:R2:W1:Y:S01]  /*07b0*/  SYNCS.EXCH.64 URZ, [UR4+0x30], UR8 ;  /* 0x0000300804ff75b2 */ /* 0x0004620008000100 */
[----:B------:R2:W1:Y:S01]  /*07c0*/  SYNCS.EXCH.64 URZ, [UR4+0x50], UR6 ;  /* 0x0000500604ff75b2 */ /* 0x0004620008000100 */
[----:B------:R2:W1:Y:S01]  /*07d0*/  SYNCS.EXCH.64 URZ, [UR4+0x38], UR8 ;  /* 0x0000380804ff75b2 */ /* 0x0004620008000100 */
[----:B------:R2:W1:Y:S02]  /*07e0*/  SYNCS.EXCH.64 URZ, [UR4+0x58], UR6 ;  /* 0x0000580604ff75b2 */ /* 0x0004640008000100 */
[----:B--2---:R-:W-:Y:S01]  /*07f0*/  NOP ;  /* 0x0000000000007918 */ /* 0x004fe20000000000 */
.L_x_10:
[----:B------:R-:W2:Y:S01]  /*0800*/  SHFL.IDX PT, R2, R92, RZ, 0x1f ;  /* 0x00001fff5c027589 */ /* 0x000ea200000e0000 */
[----:B------:R-:W-:Y:S01]  /*0810*/  NOP ;  /* 0x0000000000007918 */ /* 0x000fe20000000000 */
[----:B--2---:R-:W-:-:S13]  /*0820*/  ISETP.NE.AND P0, PT, R2, 0x3, PT ;  /* 0x000000030200780c */ /* 0x004fda0003f05270 */
[----:B------:R-:W-:Y:S05]  /*0830*/  @P0 BRA `(.L_x_11) ;  /* 0x0000000000300947 */ /* 0x000fea0003800000 */
[----:B-1----:R-:W1:Y:S01]  /*0840*/  S2UR UR6, SR_CgaCtaId ;  /* 0x00000000000679c3 */ /* 0x002e620000008800 */
[----:B------:R-:W-:Y:S01]  /*0850*/  UMOV UR4, 0x400 ;  /* 0x0000040000047882 */ /* 0x000fe20000000000 */
[----:B------:R-:W-:Y:S01]  /*0860*/  UMOV UR5, 0x20 ;  /* 0x0000002000057882 */ /* 0x000fe20000000000 */
[----:B------:R-:W-:Y:S01]  /*0870*/  ELECT P0, URZ, PT ;  /* 0x0000000000ff782f */ /* 0x000fe20003800000 */
[----:B-1----:R-:W-:Y:S02]  /*0880*/  ULEA UR6, UR6, UR4, 0x18 ;  /* 0x0000000406067291 */ /* 0x002fe4000f8ec0ff */
[----:B------:R-:W-:-:S04]  /*0890*/  UIADD3 UR4, UPT, UPT, -UR5, 0x100000, URZ ;  /* 0x0010000005047890 */ /* 0x000fc8000fffe1ff */
[----:B------:R-:W-:Y:S02]  /*08a0*/  USHF.L.U32 UR5, UR4, 0xb, URZ ;  /* 0x0000000b04057899 */ /* 0x000fe400080006ff */
[----:B------:R-:W-:Y:S01]  /*08b0*/  USHF.L.U32 UR4, UR4, 0x1, URZ ;  /* 0x0000000104047899 */ /* 0x000fe200080006ff */
[----:B------:R-:W1:Y:S11]  /*08c0*/  FENCE.VIEW.ASYNC.S ;  /* 0x00000000000073c6 */ /* 0x000e760000000000 */
[----:B-1----:R2:W1:Y:S01]  /*08d0*/  SYNCS.EXCH.64 URZ, [UR6+0x60], UR4 ;  /* 0x0000600406ff75b2 */ /* 0x0024620008000100 */
[----:B------:R2:W1:Y:S02]  /*08e0*/  SYNCS.EXCH.64 URZ, [UR6+0x68], UR4 ;  /* 0x0000680406ff75b2 */ /* 0x0004640008000100 */
[----:B--2---:R-:W-:Y:S01]  /*08f0*/  NOP ;  /* 0x0000000000007918 */ /* 0x004fe20000000000 */
.L_x_11:
[----:B------:R-:W2:Y:S01]  /*0900*/  SHFL.IDX PT, R2, R92, RZ, 0x1f ;  /* 0x00001fff5c027589 */ /* 0x000ea200000e0000 */
[----:B------:R-:W-:Y:S01]  /*0910*/  NOP ;  /* 0x0000000000007918 */ /* 0x000fe20000000000 */
[----:B--2---:R-:W-:-:S13]  /*0920*/  ISETP.NE.AND P0, PT, R2, 0x4, PT ;  /* 0x000000040200780c */ /* 0x004fda0003f05270 */
[----:B------:R-:W-:Y:S05]  /*0930*/  @P0 BRA `(.L_x_12) ;  /* 0x00000000004c0947 */ /* 0x000fea0003800000 */
[----:B-1----:R-:W1:Y:S01]  /*0940*/  S2UR UR6, SR_CgaCtaId ;  /* 0x00000000000679c3 */ /* 0x002e620000008800 */
[----:B------:R-:W-:Y:S01]  /*0950*/  UMOV UR4, 0x100 ;  /* 0x0000010000047882 */ /* 0x000fe20000000000 */
[----:B------:R-:W-:Y:S01]  /*0960*/  UMOV UR5, 0x400 ;  /* 0x0000040000057882 */ /* 0x000fe20000000000 */
[----:B------:R-:W-:Y:S01]  /*0970*/  USEL UR4, UR4, 0xe0, UP4 ;  /* 0x000000e004047887 */ /* 0x000fe2000a000000 */
[----:B------:R-:W-:Y:S01]  /*0980*/  UMOV UR8, 0x1 ;  /* 0x0000000100087882 */ /* 0x000fe20000000000 */
[----:B------:R-:W-:Y:S01]  /*0990*/  ELECT P0, URZ, PT ;  /* 0x0000000000ff782f */ /* 0x000fe20003800000 */
[----:B------:R-:W-:-:S04]  /*09a0*/  UIADD3 UR8, UPT, UPT, -UR8, 0x100000, URZ ;  /* 0x0010000008087890 */ /* 0x000fc8000fffe1ff */
[----:B------:R-:W-:Y:S02]  /*09b0*/  USHF.L.U32 UR9, UR8, 0xb, URZ ;  /* 0x0000000b08097899 */ /* 0x000fe400080006ff */
[----:B------:R-:W-:Y:S02]  /*09c0*/  USHF.L.U32 UR8, UR8, 0x1, URZ ;  /* 0x0000000108087899 */ /* 0x000fe400080006ff */
[----:B-1----:R-:W-:Y:S02]  /*09d0*/  ULEA UR6, UR6, UR5, 0x18 ;  /* 0x0000000506067291 */ /* 0x002fe4000f8ec0ff */
[----:B------:R-:W-:-:S04]  /*09e0*/  UIADD3 UR4, UPT, UPT, -UR4, 0x100000, URZ ;  /* 0x0010000004047890 */ /* 0x000fc8000fffe1ff */
[----:B------:R-:W-:Y:S02]  /*09f0*/  USHF.L.U32 UR5, UR4, 0xb, URZ ;  /* 0x0000000b04057899 */ /* 0x000fe400080006ff */
[----:B------:R-:W-:Y:S01]  /*0a00*/  USHF.L.U32 UR4, UR4, 0x1, URZ ;  /* 0x0000000104047899 */ /* 0x000fe200080006ff */
[----:B------:R-:W1:Y:S03]  /*0a10*/  FENCE.VIEW.ASYNC.S ;  /* 0x00000000000073c6 */ /* 0x000e660000000000 */
[----:B-1----:R2:W1:Y:S08]  /*0a20*/  SYNCS.EXCH.64 URZ, [UR6+0x70], UR8 ;  /* 0x0000700806ff75b2 */ /* 0x0024700008000100 */
[----:B------:R2:W1:Y:S01]  /*0a30*/  SYNCS.EXCH.64 URZ, [UR6+0x80], UR4 ;  /* 0x0000800406ff75b2 */ /* 0x0004620008000100 */
[----:B------:R2:W1:Y:S01]  /*0a40*/  SYNCS.EXCH.64 URZ, [UR6+0x78], UR8 ;  /* 0x0000780806ff75b2 */ /* 0x0004620008000100 */
[----:B------:R2:W1:Y:S02]  /*0a50*/  SYNCS.EXCH.64 URZ, [UR6+0x88], UR4 ;  /* 0x0000880406ff75b2 */ /* 0x0004640008000100 */
[----:B--2---:R-:W-:Y:S01]  /*0a60*/  NOP ;  /* 0x0000000000007918 */ /* 0x004fe20000000000 */
.L_x_12:
        /* <DEDUP_REMOVED lines=20> */
[----:B------:R2:W1:Y:S02]  /*0bb0*/  SYNCS.EXCH.64 URZ, [UR4+0xa8], UR6 ;  /* 0x0000a80604ff75b2 */ /* 0x0004640008000100 */
[----:B--2---:R-:W-:Y:S01]  /*0bc0*/  NOP ;  /* 0x0000000000007918 */ /* 0x004fe20000000000 */
.L_x_13:
[----:B------:R-:W2:Y:S01]  /*0bd0*/  SHFL.IDX PT, R2, R92, RZ, 0x1f ;  /* 0x00001fff5c027589 */ /* 0x000ea200000e0000 */
[----:B------:R-:W1:Y:S01]  /*0be0*/  S2UR UR20, SR_CTAID.X ;  /* 0x00000000001479c3 */ /* 0x000e620000002500 */
[----:B------:R-:W-:-:S07]  /*0bf0*/  NOP ;  /* 0x0000000000007918 */ /* 0x000fce0000000000 */
[----:B------:R-:W1:Y:S01]  /*0c00*/  S2UR UR12, SR_CTAID.Y ;  /* 0x00000000000c79c3 */ /* 0x000e620000002600 */
[----:B--2---:R-:W-:-:S13]  /*0c10*/  ISETP.NE.AND P0, PT, R2, 0x3, PT ;  /* 0x000000030200780c */ /* 0x004fda0003f05270 */
[----:B-1----:R-:W-:Y:S05]  /*0c20*/  @P0 BRA `(.L_x_14) ;  /* 0x0000000000380947 */ /* 0x002fea0003800000 */
        /* <DEDUP_REMOVED lines=9> */
[----:B-1----:R1:W2:Y:S01]  /*0cc0*/  SYNCS.EXCH.64 URZ, [UR4+0xb0], UR6 ;  /* 0x0000b00604ff75b2 */ /* 0x0022a20008000100 */
[----:B------:R1:W1:Y:S01]  /*0cd0*/  SYNCS.EXCH.64 URZ, [UR4+0xc0], UR6 ;  /* 0x0000c00604ff75b2 */ /* 0x0002620008000100 */
[----:B------:R1:W1:Y:S01]  /*0ce0*/  SYNCS.EXCH.64 URZ, [UR4+0xb8], UR6 ;  /* 0x0000b80604ff75b2 */ /* 0x0002620008000100 */
[----:B------:R1:W1:Y:S01]  /*0cf0*/  SYNCS.EXCH.64 URZ, [UR4+0xc8], UR6 ;  /* 0x0000c80604ff75b2 */ /* 0x0002620008000100 */
[----:B------:R-:W-:Y:S01]  /*0d00*/  NOP ;  /* 0x0000000000007918 */ /* 0x000fe20000000000 */
.L_x_14:
[----:B------:R-:W-:-:S05]  /*0d10*/  CS2R.32 R87, SR_CgaSize ;  /* 0x0000000000577805 */ /* 0x000fca0000008a00 */
[----:B------:R-:W-:-:S05]  /*0d20*/  IMAD R87, R87, -0xa0, RZ ;  /* 0xffffff6057577824 */ /* 0x000fca00078e02ff */
[----:B------:R-:W-:-:S14]  /*0d30*/  R2UR UR5, R87 ;  /* 0x00000000570572ca */ /* 0x000fdc00000e0000 */
[----:B------:R-:W3:Y:S01]  /*0d40*/  LDCU UR5, c[0x0][UR5+0x2b0] ;  /* 0x00005600050577ac */ /* 0x000ee20008000800 */
[----:B------:R-:W-:Y:S02]  /*0d50*/  I2FP.F32.U32 R87, UR20 ;  /* 0x0000001400577c45 */ /* 0x000fe40008201000 */
[----:B------:R-:W-:-:S05]  /*0d60*/  CS2R.32 R3, SR_CgaSize ;  /* 0x0000000000037805 */ /* 0x000fca0000008a00 */
[----:B------:R-:W-:-:S06]  /*0d70*/  IMAD R3, R3, -0xa0, RZ ;  /* 0xffffff6003037824 */ /* 0x000fcc00078e02ff */
[----:B------:R-:W4:Y:S01]  /*0d80*/  LDC R3, c[0x0][R3+0x2a0] ;  /* 0x0000a80003037b82 */ /* 0x000f220000000800 */
[----:B------:R-:W-:Y:S02]  /*0d90*/  I2FP.F32.U32 R86, UR12 ;  /* 0x0000000c00567c45 */ /* 0x000fe40008201000 */
[----:B------:R-:W-:-:S05]  /*0da0*/  CS2R.32 R2, SR_CgaSize ;  /* 0x0000000000027805 */ /* 0x000fca0000008a00 */
[----:B------:R-:W-:-:S05]  /*0db0*/  IMAD R2, R2, -0xa0, RZ ;  /* 0xffffff6002027824 */ /* 0x000fca00078e02ff */
[----:B-1----:R-:W-:-:S14]  /*0dc0*/  R2UR UR4, R2 ;  /* 0x00000000020472ca */ /* 0x002fdc00000e0000 */
[----:B------:R-:W1:Y:S01]  /*0dd0*/  LDCU UR4, c[0x0][UR4+0x2b4] ;  /* 0x00005680040477ac */ /* 0x000e620008000800 */
[----:B------:R-:W-:Y:S01]  /*0de0*/  NOP ;  /* 0x0000000000007918 */ /* 0x000fe20000000000 */
[----:B------:R-:W2:Y:S01]  /*0df0*/  LDCU UR23, c[0x0][0xf24] ;  /* 0x0001e480ff1777ac */ /* 0x000ea20008000800 */
[----:B------:R-:W-:-:S05]  /*0e00*/  CS2R.32 R2, SR_CgaSize ;  /* 0x0000000000027805 */ /* 0x000fca0000008a00 */
[----:B------:R-:W-:-:S06]  /*0e10*/  IMAD R2, R2, -0xa0, RZ ;  /* 0xffffff6002027824 */ /* 0x000fcc00078e02ff */
[----:B------:R-:W4:Y:S01]  /*0e20*/  LDC R2, c[0x0][R2+0x2a4] ;  /* 0x0000a90002027b82 */ /* 0x000f220000000800 */
[----:B---3--:R-:W-:-:S07]  /*0e30*/  FMUL R87, R87, UR5 ;  /* 0x0000000557577c20 */ /* 0x008fce0008400000 */
[----:B------:R-:W3:Y:S01]  /*0e40*/  S2UR UR52, SR_CTAID.Z ;  /* 0x00000000003479c3 */ /* 0x000ee20000002700 */
[----:B-1----:R-:W-:Y:S01]  /*0e50*/  FMUL R86, R86, UR4 ;  /* 0x0000000456567c20 */ /* 0x002fe20008400000 */
[----:B------:R-:W1:Y:S01]  /*0e60*/  F2I.U32.TRUNC.NTZ R87, R87 ;  /* 0x0000005700577305 */ /* 0x000e62000020f000 */
[----:B--2---:R-:W-:-:S07]  /*0e70*/  UISETP.GE.AND UP1, UPT, UR23, 0x1, UPT ;  /* 0x000000011700788c */ /* 0x004fce000bf26270 */
[----:B------:R-:W2:Y:S01]  /*0e80*/  F2I.U32.TRUNC.NTZ R86, R86 ;  /* 0x0000005600567305 */ /* 0x000ea2000020f000 */
[----:B-1----:R-:W-:-:S05]  /*0e90*/  IADD3 R87, PT, PT, -R87, RZ, RZ ;  /* 0x000000ff57577210 */ /* 0x002fca0007ffe1ff */
[----:B----4-:R-:W-:Y:S01]  /*0ea0*/  IMAD R87, R3, R87, UR20 ;  /* 0x0000001403577e24 */ /* 0x010fe2000f8e0257 */
[----:B--2---:R-:W-:-:S05]  /*0eb0*/  IADD3 R86, PT, PT, -R86, RZ, RZ ;  /* 0x000000ff56567210 */ /* 0x004fca0007ffe1ff */
[----:B------:R-:W-:Y:S01]  /*0ec0*/  IMAD R86, R2, R86, UR12 ;  /* 0x0000000c02567e24 */ /* 0x000fe2000f8e0256 */
[----:B------:R-:W-:Y:S06]  /*0ed0*/  BAR.SYNC.DEFER_BLOCKING 0x0 ;  /* 0x0000000000007b1d */ /* 0x000fec0000010000 */
[----:B---3--:R-:W-:Y:S05]  /*0ee0*/  BRA.U !UP1, `(.L_x_15) ;  /* 0x0000000109d47547 */ /* 0x008fea000b800000 */
[----:B------:R-:W1:Y:S01]  /*0ef0*/  LDCU.128 UR24, c[0x0][0xf10] ;  /* 0x0001e200ff1877ac */ /* 0x000e620008000c00 */
[----:B------:R-:W2:Y:S01]  /*0f00*/  LDCU UR6, c[0x0][0x370] ;  /* 0x00006e00ff0677ac */ /* 0x000ea20008000800 */
[----:B------:R-:W3:Y:S01]  /*0f10*/  LDCU UR5, c[0x0][0x374] ;  /* 0x00006e80ff0577ac */ /* 0x000ee20008000800 */
[----:B------:R-:W4:Y:S01]  /*0f20*/  LDCU UR28, c[0x0][0xf0c] ;  /* 0x0001e180ff1c77ac */ /* 0x000f220008000800 */
[----:B------:R-:W4:Y:S01]  /*0f30*/  LDCU UR4, c[0x0][0xf20] ;  /* 0x0001e400ff0477ac */ /* 0x000f220008000800 */
[----:B------:R-:W4:Y:S01]  /*0f40*/  LDCU.64 UR18, c[0x0][0xf28] ;  /* 0x0001e500ff1277ac */ /* 0x000f220008000a00 */
[----:B-1----:R-:W-:Y:S02]  /*0f50*/  UISETP.NE.AND UP2, UPT, UR26, 0x1, UPT ;  /* 0x000000011a00788c */ /* 0x002fe4000bf45270 */
[----:B---3--:R-:W-:Y:S02]  /*0f60*/  UIMAD.WIDE.U32 UR8, UR5, UR27, URZ ;  /* 0x0000001b050872a5 */ /* 0x008fe4000f8e00ff */
[----:B--2---:R-:W-:-:S02]  /*0f70*/  UIMAD.WIDE.U32 UR10, UR6, UR24, URZ ;  /* 0x00000018060a72a5 */ /* 0x004fc4000f8e00ff */
[----:B----4-:R-:W-:Y:S02]  /*0f80*/  UISETP.NE.AND UP3, UPT, UR28, 0x1, UPT ;  /* 0x000000011c00788c */ /* 0x010fe4000bf65270 */
[----:B------:R-:W-:Y:S01]  /*0f90*/  UISETP.NE.AND UP1, UPT, UR23, 0x1, UPT ;  /* 0x000000011700788c */ /* 0x000fe2000bf25270 */
[----:B------:R-:W-:Y:S02]  /*0fa0*/  UMOV UR8, UR9 ;  /* 0x0000000900087c82 */ /* 0x000fe40008000000 */
[----:B------:R-:W-:Y:S01]  /*0fb0*/  UMOV UR10, UR11 ;  /* 0x0000000b000a7c82 */ /* 0x000fe20008000000 */
[----:B------:R-:W-:Y:S02]  /*0fc0*/  @UP2 USHF.R.U32.HI UR5, URZ, UR4, UR8 ;  /* 0x00000004ff052299 */ /* 0x000fe40008011608 */
[----:B------:R-:W-:Y:S02]  /*0fd0*/  UIMAD.WIDE.U32 UR14, UR12, UR27, URZ ;  /* 0x0000001b0c0e72a5 */ /* 0x000fe4000f8e00ff */
[----:B------:R-:W-:-:S02]  /*0fe0*/  UIMAD.WIDE.U32 UR8, UR5, UR18, URZ ;  /* 0x00000012050872a5 */ /* 0x000fc4000f8e00ff */
[----:B------:R-:W-:Y:S02]  /*0ff0*/  @UP3 USHF.R.U32.HI UR6, URZ, UR25, UR10 ;  /* 0x00000019ff063299 */ /* 0x000fe4000801160a */
[----:B------:R-:W-:Y:S02]  /*1000*/  UIMAD.WIDE.U32 UR16, UR20, UR24, URZ ;  /* 0x00000018141072a5 */ /* 0x000fe4000f8e00ff */
[----:B------:R-:W-:Y:S01]  /*1010*/  UIMAD.WIDE.U32 UR10, UR6, UR18, URZ ;  /* 0x00000012060a72a5 */ /* 0x000fe2000f8e00ff */
[----:B------:R-:W-:Y:S01]  /*1020*/  UMOV UR14, UR15 ;  /* 0x0000000f000e7c82 */ /* 0x000fe20008000000 */
[----:B------:R-:W-:Y:S01]  /*1030*/  UMOV UR8, UR9 ;  /* 0x0000000900087c82 */ /* 0x000fe20008000000 */
[----:B------:R-:W-:Y:S02]  /*1040*/  USHF.R.U32.HI UR14, URZ, UR4, UR14 ;  /* 0x00000004ff0e7299 */ /* 0x000fe4000801160e */
[----:B------:R-:W-:Y:S01]  /*1050*/  @UP1 USHF.R.U32.HI UR5, URZ, UR19, UR8 ;  /* 0x00000013ff051299 */ /* 0x000fe20008011608 */
[----:B------:R-:W-:Y:S01]  /*1060*/  UMOV UR16, UR17 ;  /* 0x0000001100107c82 */ /* 0x000fe20008000000 */
[----:B------:R-:W-:Y:S01]  /*1070*/  UMOV UR10, UR11 ;  /* 0x0000000b000a7c82 */ /* 0x000fe20008000000 */
[----:B------:R-:W-:-:S02]  /*1080*/  USHF.R.U32.HI UR16, URZ, UR25, UR16 ;  /* 0x00000019ff107299 */ /* 0x000fc40008011610 */
[----:B------:R-:W-:Y:S02]  /*1090*/  USEL UR4, UR12, UR14, !UP2 ;  /* 0x0000000e0c047287 */ /* 0x000fe4000d000000 */
[----:B------:R-:W-:Y:S02]  /*10a0*/  @UP1 USHF.R.U32.HI UR6, URZ, UR19, UR10 ;  /* 0x00000013ff061299 */ /* 0x000fe4000801160a */
[----:B------:R-:W-:Y:S02]  /*10b0*/  UIMAD UR7, UR5, UR23, URZ ;  /* 0x00000017050772a4 */ /* 0x000fe4000f8e02ff */
[----:B------:R-:W-:Y:S02]  /*10c0*/  USEL UR5, UR20, UR16, !UP3 ;  /* 0x0000001014057287 */ /* 0x000fe4000d800000 */
[----:B------:R-:W-:Y:S02]  /*10d0*/  UIMAD UR10, UR6, UR23, URZ ;  /* 0x00000017060a72a4 */ /* 0x000fe4000f8e02ff */
[----:B------:R-:W-:-:S02]  /*10e0*/  UISETP.GE.AND UP2, UPT, UR4, UR7, UPT ;  /* 0x000000070400728c */ /* 0x000fc4000bf46270 */
[----:B------:R-:W-:Y:S02]  /*10f0*/  UIMAD.WIDE.U32 UR8, UR4, UR18, URZ ;  /* 0x00000012040872a5 */ /* 0x000fe4000f8e00ff */
[----:B------:R-:W-:Y:S02]  /*1100*/  UISETP.GE.OR UP2, UPT, UR5, UR10, UP2 ;  /* 0x0000000a0500728c */ /* 0x000fe40009746670 */
[----:B------:R-:W-:Y:S02]  /*1110*/  UIMAD.WIDE.U32 UR10, UR5, UR18, URZ ;  /* 0x00000012050a72a5 */ /* 0x000fe4000f8e00ff */
[----:B------:R-:W-:Y:S01]  /*1120*/  UIADD3 UR13, UPT, UPT, -UR4, URZ, URZ ;  /* 0x000000ff040d7290 */ /* 0x000fe2000fffe1ff */
[----:B------:R-:W-:Y:S01]  /*1130*/  UMOV UR7, UR9 ;  /* 0x0000000900077c82 */ /* 0x000fe20008000000 */
[----:B------:R-:W-:Y:S02]  /*1140*/  UIADD3 UR10, UPT, UPT, -UR5, URZ, URZ ;  /* 0x000000ff050a7290 */ /* 0x000fe4000fffe1ff */
[----:B------:R-:W-:-:S03]  /*1150*/  USHF.R.U32.HI UR7, URZ, UR19, UR7 ;  /* 0x00000013ff077299 */ /* 0x000fc60008011607 */
[----:B------:R-:W-:Y:S01]  /*1160*/  @!UP2 UMOV UR8, UR11 ;  /* 0x0000000b0008ac82 */ /* 0x000fe20008000000 */
[----:B------:R-:W-:Y:S02]  /*1170*/  UIMAD UR12, UR26, UR13, UR12 ;  /* 0x0000000d1a0c72a4 */ /* 0x000fe4000f8e020c */
[----:B------:R-:W-:Y:S02]  /*1180*/  USEL UR7, UR4, UR7, !UP1 ;  /* 0x0000000704077287 */ /* 0x000fe4000c800000 */
[----:B------:R-:W-:Y:S02]  /*1190*/  @!UP2 USHF.R.U32.HI UR8, URZ, UR19, UR8 ;  /* 0x00000013ff08a299 */ /* 0x000fe40008011608 */
[----:B------:R-:W-:Y:S02]  /*11a0*/  UIADD3 UR9, UPT, UPT, -UR7, URZ, URZ ;  /* 0x000000ff07097290 */ /* 0x000fe4000fffe1ff */
[----:B------:R-:W-:Y:S02]  /*11b0*/  @!UP2 USEL UR8, UR5, UR8, !UP1 ;  /* 0x000000080508a287 */ /* 0x000fe4000c800000 */
[----:B------:R-:W-:-:S02]  /*11c0*/  UIMAD UR9, UR23, UR9, UR4 ;  /* 0x00000009170972a4 */ /* 0x000fc4000f8e0204 */
[----:B------:R-:W-:Y:S02]  /*11d0*/  @!UP2 UIADD3 UR7, UPT, UPT, UR7, -UR8, URZ ;  /* 0x800000080707a290 */ /* 0x000fe4000fffe0ff */
[----:B------:R-:W-:Y:S02]  /*11e0*/  @!UP2 UIMAD UR6, UR9, UR6, UR8 ;  /* 0x000000060906a2a4 */ /* 0x000fe4000f8e0208 */
[----:B------:R-:W-:Y:S02]  /*11f0*/  @!UP2 UIMAD UR4, UR7, UR23, UR5 ;  /* 0x000000170704a2a4 */ /* 0x000fe4000f8e0205 */
[----:B------:R-:W-:Y:S02]  /*1200*/  UIMAD UR20, UR28, UR10, UR20 ;  /* 0x0000000a1c1472a4 */ /* 0x000fe4000f8e0214 */
[----:B------:R-:W-:Y:S01]  /*1210*/  UIMAD UR12, UR4, UR26, UR12 ;  /* 0x0000001a040c72a4 */ /* 0x000fe2000f8e020c */
[----:B------:R-:W-:Y:S02]  /*1220*/  @!UP2 UMOV UR5, UR6 ;  /* 0x000000060005ac82 */ /* 0x000fe40008000000 */
[----:B------:R-:W-:-:S12]  /*1230*/  UIMAD UR20, UR5, UR28, UR20 ;  /* 0x0000001c051472a4 */ /* 0x000fd8000f8e0214 */
.L_x_15:
[----:B------:R-:W1:Y:S01]  /*1240*/  LDCU UR4, c[0x0][0xf30] ;  /* 0x0001e600ff0477ac */ /* 0x000e620008000800 */
[----:B------:R-:W2:Y:S08]  /*1250*/  S2UR UR45, SR_CgaCtaId ;  /* 0x00000000002d79c3 */ /* 0x000eb00000008800 */
[----:B------:R-:W3:Y:S01]  /*1260*/  LDC R40, c[0x0][0xf24] ;  /* 0x0003c900ff287b82 */ /* 0x000ee20000000800 */
[----:B-1----:R-:W-:-:S09]  /*1270*/  UISETP.NE.AND UP1, UPT, UR4, 0x1, UPT ;  /* 0x000000010400788c */ /* 0x002fd2000bf25270 */
[----:B--2---:R-:W-:Y:S05]  /*1280*/  BRA.U UP1, `(.L_x_16) ;  /* 0x0000000101447547 */ /* 0x004fea000b800000 */
[----:B------:R-:W1:Y:S01]  /*1290*/  LDCU.128 UR8, c[0x0][0xf10] ;  /* 0x0001e200ff0877ac */ /* 0x000e620008000c00 */
[----:B------:R-:W2:Y:S01]  /*12a0*/  LDCU UR13, c[0x0][0xf0c] ;  /* 0x0001e180ff0d77ac */ /* 0x000ea20008000800 */
[----:B------:R-:W4:Y:S01]  /*12b0*/  LDCU UR14, c[0x0][0xf20] ;  /* 0x0001e400ff0e77ac */ /* 0x000f220008000800 */
[----:B-1----:R-:W-:Y:S02]  /*12c0*/  UIMAD.WIDE.U32 UR6, UR20, UR8, URZ ;  /* 0x00000008140672a5 */ /* 0x002fe4000f8e00ff */
[----:B------:R-:W-:Y:S02]  /*12d0*/  UIMAD.WIDE.U32 UR4, UR12, UR11, URZ ;  /* 0x0000000b0c0472a5 */ /* 0x000fe4000f8e00ff */
[----:B--2---:R-:W-:Y:S02]  /*12e0*/  UISETP.NE.AND UP2, UPT, UR13, 0x1, UPT ;  /* 0x000000010d00788c */ /* 0x004fe4000bf45270 */
[----:B------:R-:W-:Y:S01]  /*12f0*/  UISETP.NE.AND UP1, UPT, UR10, 0x1, UPT ;  /* 0x000000010a00788c */ /* 0x000fe2000bf25270 */
[----:B------:R-:W-:-:S02]  /*1300*/  UMOV UR6, UR7 ;  /* 0x0000000700067c82 */ /* 0x000fc40008000000 */
[----:B------:R-:W-:Y:S01]  /*1310*/  UMOV UR4, UR5 ;  /* 0x0000000500047c82 */ /* 0x000fe20008000000 */
[----:B------:R-:W-:Y:S02]  /*1320*/  USHF.R.U32.HI UR6, URZ, UR9, UR6 ;  /* 0x00000009ff067299 */ /* 0x000fe40008011606 */
[----:B----4-:R-:W-:Y:S02]  /*1330*/  USHF.R.U32.HI UR4, URZ, UR14, UR4 ;  /* 0x0000000eff047299 */ /* 0x010fe40008011604 */
[----:B------:R-:W-:Y:S02]  /*1340*/  USEL UR5, UR20, UR6, !UP2 ;  /* 0x0000000614057287 */ /* 0x000fe4000d000000 */
[----:B------:R-:W-:-:S04]  /*1350*/  USEL UR4, UR12, UR4, !UP1 ;  /* 0x000000040c047287 */ /* 0x000fc8000c800000 */
[----:B------:R-:W-:Y:S02]  /*1360*/  UIADD3 UR6, UPT, UPT, UR5, -UR4, URZ ;  /* 0x8000000405067290 */ /* 0x000fe4000fffe0ff */
[----:B------:R-:W-:Y:S02]  /*1370*/  UIADD3 UR4, UPT, UPT, -UR5, UR4, URZ ;  /* 0x0000000405047290 */ /* 0x000fe4000fffe1ff */
[----:B------:R-:W-:Y:S02]  /*1380*/  UIMAD UR12, UR6, UR10, UR12 ;  /* 0x0000000a060c72a4 */ /* 0x000fe4000f8e020c */
[----:B------:R-:W-:-:S12]  /*1390*/  UIMAD UR20, UR4, UR13, UR20 ;  /* 0x0000000d041472a4 */ /* 0x000fd8000f8e0214 */
.L_x_16:
[----:B------:R-:W-:Y:S01]  /*13a0*/  BAR.SYNC.DEFER_BLOCKING 0x0 ;  /* 0x0000000000007b1d */ /* 0x000fe20000010000 */
[----:B------:R-:W-:Y:S01]  /*13b0*/  UISETP.NE.AND UP1, UPT, UR22, 0x2, UPT ;  /* 0x000000021600788c */ /* 0x000fe2000bf25270 */
[----:B------:R-:W-:Y:S02]  /*13c0*/  ISETP.NE.OR P5, PT, R0, 0x2, !P5 ;  /* 0x000000020000780c */ /* 0x000fe40006fa5670 */
[----:B------:R-:W-:-:S06]  /*13d0*/  LOP3.LUT R2, R101, 0x1f, RZ, 0xc0, !PT ;  /* 0x0000001f65027812 */ /* 0x000fcc00078ec0ff */
[----:B------:R-:W-:Y:S05]  /*13e0*/  BRA.U UP1, `(.L_x_17) ;  /* 0x0000001501147547 */ /* 0x000fea000b800000 */
[----:B------:R-:W1:Y:S01]  /*13f0*/  LDCU UR6, c[0x0][0x38c] ;  /* 0x00007180ff0677ac */ /* 0x000e620008000800 */
[----:B------:R-:W2:Y:S01]  /*1400*/  LDC R8, c[0x0][0x370] ;  /* 0x0000dc00ff087b82 */ /* 0x000ea20000000800 */
[----:B------:R-:W-:Y:S01]  /*1410*/  PLOP3.LUT P1, PT, PT, PT, UP4, 0x80, 0x8 ;  /* 0x000000000008781c */ /* 0x000fe20003f2f048 */
[----:B------:R-:W-:Y:S01]  /*1420*/  IMAD.MOV.U32 R15, RZ, RZ, 0x1 ;  /* 0x00000001ff0f7424 */ /* 0x000fe200078e00ff */
[----:B------:R-:W-:Y:S01]  /*1430*/  ISETP.EQ.OR P4, PT, R2, RZ, P5 ;  /* 0x000000ff0200720c */ /* 0x000fe20002f82670 */
[----:B------:R-:W-:Y:S01]  /*1440*/  IMAD.MOV.U32 R14, RZ, RZ, RZ ;  /* 0x000000ffff0e7224 */ /* 0x000fe200078e00ff */
[----:B------:R-:W-:Y:S02]  /*1450*/  PLOP3.LUT P1, PT, P1, PT, PT, 0x8, 0x80 ;  /* 0x000000000080781c */ /* 0x000fe40000f2e170 */
[----:B------:R-:W-:Y:S01]  /*1460*/  CS2R R12, SRZ ;  /* 0x00000000000c7805 */ /* 0x000fe2000001ff00 */
[----:B------:R-:W-:Y:S01]  /*1470*/  IMAD.MOV.U32 R11, RZ, RZ, 0x1 ;  /* 0x00000001ff0b7424 */ /* 0x000fe200078e00ff */
[----:B------:R-:W4:Y:S01]  /*1480*/  LDC R0, c[0x0][0x374] ;  /* 0x0000dd00ff007b82 */ /* 0x000f220000000800 */
[----:B------:R-:W2:Y:S01]  /*1490*/  LDCU.64 UR46, c[0x0][0x348] ;  /* 0x00006900ff2e77ac */ /* 0x000ea20008000a00 */
[----:B------:R-:W-:Y:S01]  /*14a0*/  UMOV UR29, URZ ;  /* 0x000000ff001d7c82 */ /* 0x000fe20008000000 */
[----:B-1----:R-:W-:-:S02]  /*14b0*/  UIADD3 UR5, UPT, UPT, UR6, 0xff, URZ ;  /* 0x000000ff06057890 */ /* 0x002fc4000fffe0ff */
[----:B------:R-:W-:Y:S02]  /*14c0*/  UIADD3 UR58, UPT, UPT, UR6, 0x1fe, URZ ;  /* 0x000001fe063a7890 */ /* 0x000fe4000fffe0ff */
[----:B------:R-:W-:-:S04]  /*14d0*/  USHF.R.S32.HI UR4, URZ, 0x1f, UR5 ;  /* 0x0000001fff047899 */ /* 0x000fc80008011405 */
[----:B------:R-:W-:-:S04]  /*14e0*/  ULEA.HI UR4, UR4, UR5, URZ, 0x8 ;  /* 0x0000000504047291 */ /* 0x000fc8000f8f40ff */
[----:B------:R-:W-:Y:S02]  /*14f0*/  USHF.R.S32.HI UR56, URZ, 0x8, UR4 ;  /* 0x00000008ff387899 */ /* 0x000fe40008011404 */
[----:B------:R-:W-:Y:S02]  /*1500*/  UIADD3 UR4, UPT, UPT, UR6, -0x1, URZ ;  /* 0xffffffff06047890 */ /* 0x000fe4000fffe0ff */
[----:B------:R-:W-:Y:S02]  /*1510*/  UISETP.LT.U32.AND UP0, UPT, UR56, 0x2, UPT ;  /* 0x000000023800788c */ /* 0x000fe4000bf01070 */
[----:B------:R-:W-:Y:S02]  /*1520*/  UISETP.GE.U32.AND UP1, UPT, UR4, -0x1ff, UPT ;  /* 0xfffffe010400788c */ /* 0x000fe4000bf26070 */
[----:B------:R-:W-:-:S04]  /*1530*/  USEL UR53, UR56, 0x2, UP0 ;  /* 0x0000000238357887 */ /* 0x000fc80008000000 */
[----:B------:R-:W-:Y:S02]  /*1540*/  UIADD3 UR37, UPT, UPT, UR53, -0x1, URZ ;  /* 0xffffffff35257890 */ /* 0x000fe4000fffe0ff */
[----:B------:R-:W-:-:S03]  /*1550*/  UIADD3 UR57, UPT, UPT, UR56, -UR53, URZ ;  /* 0x8000003538397290 */ /* 0x000fc6000fffe0ff */
[----:B------:R-:W-:-:S04]  /*1560*/  @UP1 UIADD3 UR37, UPT, UPT, UR53, URZ, URZ ;  /* 0x000000ff35251290 */ /* 0x000fc8000fffe0ff */
[----:B--2---:R-:W-:-:S12]  /*1570*/  UIADD3 UR37, UPT, UPT, UR37, 0x1, URZ ;  /* 0x0000000125257890 */ /* 0x004fd8000fffe0ff */
.L_x_39:
[----:B------:R-:W-:Y:S01]  /*1580*/  UISETP.NE.AND UP0, UPT, UR45, URZ, UPT ;  /* 0x000000ff2d00728c */ /* 0x000fe2000bf05270 */
[----:B------:R-:W1:Y:S08]  /*1590*/  S2UR UR45, SR_CgaCtaId ;  /* 0x00000000002d79c3 */ /* 0x000e700000008800 */
[----:B------:R-:W-:Y:S05]  /*15a0*/  BRA.U UP0, `(.L_x_18) ;  /* 0x0000000100347547 */ /* 0x000fea000b800000 */
[----:B------:R-:W2:Y:S01]  /*15b0*/  S2R R2, SR_CgaCtaId ;  /* 0x0000000000027919 */ /* 0x000ea20000008800 */
[----:B------:R-:W-:-:S04]  /*15c0*/  MOV R3, 0x400 ;  /* 0x0000040000037802 */ /* 0x000fc80000000f00 */
[----:B--2---:R-:W-:Y:S02]  /*15d0*/  LEA R2, R2, R3, 0x18 ;  /* 0x0000000302027211 */ /* 0x004fe400078ec0ff */
[----:B------:R-:W-:-:S03]  /*15e0*/  SHF.L.U32 R3, R11, 0x1f, RZ ;  /* 0x0000001f0b037819 */ /* 0x000fc600000006ff */
[----:B------:R-:W-:-:S04]  /*15f0*/  IMAD R2, R12, 0x8, R2 ;  /* 0x000000080c027824 */ /* 0x000fc800078e0202 */
[----:B------:R-:W2:Y:S02]  /*1600*/  SYNCS.PHASECHK.TRANS64.TRYWAIT P0, [R2+URZ+0xc0], R3 ;  /* 0x0000c003020075a7 */ /* 0x000ea400080011ff */
[----:B--2---:R-:W-:Y:S05]  /*1610*/  @!P0 BRA `(.L_x_19) ;  /* 0x00000080003c8947 */ /* 0x004fea0003800000 */
.L_x_131:
[----:B------:R-:W-:Y:S01]  /*1620*/  VIADD R12, R12, 0x1 ;  /* 0x000000010c0c7836 */ /* 0x000fe20000000000 */
[----:B------:R2:W-:Y:S04]  /*1630*/  SYNCS.ARRIVE.TRANS64.A1T0 RZ, [R2+URZ+0xb0], RZ ;  /* 0x0000b0ff02ff79a7 */ /* 0x0005e800081000ff */
[----:B------:R-:W-:-:S04]  /*1640*/  ISETP.NE.AND P0, PT, R12, 0x2, PT ;  /* 0x000000020c00780c */ /* 0x000fc80003f05270 */
[----:B------:R-:W-:Y:S02]  /*1650*/  SEL R12, R12, RZ, P0 ;  /* 0x000000ff0c0c7207 */ /* 0x000fe40000000000 */
[----:B--2---:R-:W-:-:S04]  /*1660*/  SEL R2, RZ, 0x1, P0 ;  /* 0x00000001ff027807 */ /* 0x004fc80000000000 */
[----:B------:R-:W-:-:S07]  /*1670*/  LOP3.LUT R11, R11, R2, RZ, 0x3c, !PT ;  /* 0x000000020b0b7212 */ /* 0x000fce00078e3cff */
.L_x_18:
[----:B------:R-:W-:Y:S01]  /*1680*/  UMOV UR15, 0x400 ;  /* 0x00000400000f7882 */ /* 0x000fe20000000000 */
[----:B------:R-:W-:Y:S01]  /*1690*/  SHF.L.U32 R2, R15, 0x1f, RZ ;  /* 0x0000001f0f027819 */ /* 0x000fe200000006ff */
[----:B-1----:R-:W-:Y:S02]  /*16a0*/  ULEA UR15, UR45, UR15, 0x18 ;  /* 0x0000000f2d0f7291 */ /* 0x002fe4000f8ec0ff */
[----:B------:R-:W-:Y:S02]  /*16b0*/  UISETP.GE.U32.AND UP0, UPT, UR58, 0x1ff, UPT ;  /* 0x000001ff3a00788c */ /* 0x000fe4000bf06070 */
[----:B------:R-:W-:Y:S02]  /*16c0*/  ULEA UR4, UR29, UR15, 0x3 ;  /* 0x0000000f1d047291 */ /* 0x000fe4000f8e18ff */
[----:B------:R-:W-:Y:S02]  /*16d0*/  USHF.L.U32 UR51, UR20, 0x7, URZ ;  /* 0x0000000714337899 */ /* 0x000fe400080006ff */
[----:B------:R-:W-:Y:S01]  /*16e0*/  USHF.L.U32 UR35, UR12, 0x7, URZ ;  /* 0x000000070c237899 */ /* 0x000fe200080006ff */
[----:B------:R-:W-:-:S04]  /*16f0*/  UMOV UR14, URZ ;  /* 0x000000ff000e7c82 */ /* 0x000fc80008000000 */
[----:B------:R1:W2:Y:S01]  /*1700*/  SYNCS.PHASECHK.TRANS64.TRYWAIT P2, [UR4+0x10], R2 ;  /* 0x00001002ff0075a7 */ /* 0x0002a20008041104 */
[----:B------:R-:W-:Y:S06]  /*1710*/  BRA.U !UP0, `(.L_x_20) ;  /* 0x00000005082c7547 */ /* 0x000fec000b800000 */
[----:B------:R-:W-:Y:S01]  /*1720*/  UMOV UR7, URZ ;  /* 0x000000ff00077c82 */ /* 0x000fe20008000000 */
[----:B------:R-:W-:-:S05]  /*1730*/  UMOV UR5, UR29 ;  /* 0x0000001d00057c82 */ /* 0x000fca0008000000 */
.L_x_27:
[----:B------:R-:W-:Y:S01]  /*1740*/  ULEA UR49, UR5, UR15, 0x3 ;  /* 0x0000000f05317291 */ /* 0x000fe2000f8e18ff */
[----:B--2---:R-:W-:Y:S01]  /*1750*/  @!P5 MOV R3, 0x10800 ;  /* 0x000108000003d802 */ /* 0x004fe20000000f00 */
[----:B--2---:R-:W-:Y:S10]  /*1760*/  @P2 BRA `(.L_x_21) ;  /* 0x00000000000c2947 */ /* 0x004ff40003800000 */
[----:B------:R-:W-:-:S04]  /*1770*/  SHF.L.U32 R4, R15, 0x1f, RZ ;  /* 0x0000001f0f047819 */ /* 0x000fc800000006ff */
[----:B------:R-:W2:Y:S02]  /*1780*/  SYNCS.PHASECHK.TRANS64.TRYWAIT P0, [UR49+0x10], R4 ;  /* 0x00001004ff0075a7 */ /* 0x000ea40008001131 */
[----:B--2---:R-:W-:Y:S05]  /*1790*/  @!P0 BRA `(.L_x_22) ;  /* 0x0000007c00f08947 */ /* 0x004fea0003800000 */
.L_x_21:
[----:B------:R2:W-:Y:S01]  /*17a0*/  @!P5 SYNCS.ARRIVE.TRANS64 RZ, [UR49], R3 ;  /* 0x00000003ffffd9a7 */ /* 0x0005e20008000031 */
[----:B------:R-:W-:Y:S04]  /*17b0*/  BSSY.RECONVERGENT B0, `(.L_x_23) ;  /* 0x0000003000007945 */ /* 0x000fe80003800200 */
[----:B------:R-:W-:Y:S05]  /*17c0*/  @P4 BRA `(.L_x_24) ;  /* 0x0000000000044947 */ /* 0x000fea0003800000 */
[----:B------:R-:W-:Y:S05]  /*17d0*/  BPT.TRAP 0x1 ;  /* 0x000000040000795c */ /* 0x000fea0000300000 */
.L_x_24:
[----:B------:R-:W-:Y:S05]  /*17e0*/  BSYNC.RECONVERGENT B0 ;  /* 0x0000000000007941 */ /* 0x000fea0003800200 */
.L_x_23:
[----:B------:R-:W-:Y:S01]  /*17f0*/  UIADD3 UR4, UPT, UPT, UR5, 0x1, URZ ;  /* 0x0000000105047890 */ /* 0x000fe2000fffe0ff */
[----:B------:R-:W-:Y:S01]  /*1800*/  BSSY.RECONVERGENT B0, `(.L_x_25) ;  /* 0x0000037000007945 */ /* 0x000fe20003800200 */
[----:B------:R-:W-:Y:S02]  /*1810*/  ELECT P0, URZ, PT ;  /* 0x0000000000ff782f */ /* 0x000fe40003800000 */
[----:B------:R-:W-:-:S04]  /*1820*/  UISETP.NE.AND UP0, UPT, UR4, 0x2, UPT ;  /* 0x000000020400788c */ /* 0x000fc8000bf05270 */
[----:B------:R-:W-:Y:S02]  /*1830*/  USEL UR6, URZ, 0x1, UP0 ;  /* 0x00000001ff067887 */ /* 0x000fe40008000000 */
[----:B------:R-:W-:-:S04]  /*1840*/  USEL UR29, UR4, URZ, UP0 ;  /* 0x000000ff041d7287 */ /* 0x000fc80008000000 */
[----:B------:R-:W-:Y:S01]  /*1850*/  ULEA UR4, UR29, UR15, 0x3 ;  /* 0x0000000f1d047291 */ /* 0x000fe2000f8e18ff */
[----:B------:R-:W-:-:S04]  /*1860*/  LOP3.LUT R15, R15, UR6, RZ, 0x3c, !PT ;  /* 0x000000060f0f7c12 */ /* 0x000fc8000f8e3cff */
[----:B-1----:R-:W-:-:S04]  /*1870*/  SHF.L.U32 R2, R15, 0x1f, RZ ;  /* 0x0000001f0f027819 */ /* 0x002fc800000006ff */
[----:B------:R1:W1:Y:S01]  /*1880*/  SYNCS.PHASECHK.TRANS64.TRYWAIT P2, [UR4+0x10], R2 ;  /* 0x00001002ff0075a7 */ /* 0x0002620008041104 */
[----:B------:R-:W-:Y:S05]  /*1890*/  @!P0 BRA `(.L_x_26) ;  /* 0x0000000000b48947 */ /* 0x000fea0003800000 */
[----:B------:R-:W-:Y:S02]  /*18a0*/  ULEA UR24, UR5, UR15, 0xf ;  /* 0x0000000f05187291 */ /* 0x000fe4000f8e78ff */
[----:B------:R-:W-:Y:S02]  /*18b0*/  UIADD3 UR10, UP3, UPT, UR46, 0x80, URZ ;  /* 0x000000802e0a7890 */ /* 0x000fe4000ff7e0ff */
[----:B------:R-:W-:Y:S02]  /*18c0*/  USHF.L.U32 UR50, UR7, 0x8, URZ ;  /* 0x0000000807327899 */ /* 0x000fe400080006ff */
[----:B------:R-:W-:Y:S02]  /*18d0*/  UIADD3 UR22, UP2, UPT, UR46, 0x180, URZ ;  /* 0x000001802e167890 */ /* 0x000fe4000ff5e0ff */
[----:B------:R-:W-:Y:S02]  /*18e0*/  ULEA UR8, UR5, UR15, 0xa ;  /* 0x0000000f05087291 */ /* 0x000fe4000f8e50ff */
[----:B------:R-:W-:-:S02]  /*18f0*/  UIADD3 UR38, UP1, UPT, UR46, 0x280, URZ ;  /* 0x000002802e267890 */ /* 0x000fc4000ff3e0ff */
[----:B------:R-:W-:Y:S02]  /*1900*/  UIADD3.X UR11, UPT, UPT, URZ, UR47, URZ, UP3, !UPT ;  /* 0x0000002fff0b7290 */ /* 0x000fe40009ffe4ff */
[----:B------:R-:W-:Y:S02]  /*1910*/  UIADD3 UR48, UPT, UPT, UR24, 0x8400, URZ ;  /* 0x0000840018307890 */ /* 0x000fe4000fffe0ff */
[----:B------:R-:W-:Y:S02]  /*1920*/  UIADD3 UR30, UP0, UPT, UR46, 0x380, URZ ;  /* 0x000003802e1e7890 */ /* 0x000fe4000ff1e0ff */
[----:B------:R-:W-:Y:S02]  /*1930*/  UIADD3 UR42, UPT, UPT, UR50, 0x80, URZ ;  /* 0x00000080322a7890 */ /* 0x000fe4000fffe0ff */
[----:B------:R-:W-:Y:S02]  /*1940*/  UIADD3 UR40, UPT, UPT, UR24, 0xc400, URZ ;  /* 0x0000c40018287890 */ /* 0x000fe4000fffe0ff */
[----:B------:R-:W-:-:S02]  /*1950*/  UIADD3.X UR23, UPT, UPT, URZ, UR47, URZ, UP2, !UPT ;  /* 0x0000002fff177290 */ /* 0x000fc400097fe4ff */
[----:B------:R-:W-:Y:S02]  /*1960*/  UIADD3 UR32, UPT, UPT, UR24, 0x18400, URZ ;  /* 0x0001840018207890 */ /* 0x000fe4000fffe0ff */
[----:B------:R-:W-:Y:S02]  /*1970*/  UIADD3 UR24, UPT, UPT, UR24, 0x1c400, URZ ;  /* 0x0001c40018187890 */ /* 0x000fe4000fffe0ff */
[----:B------:R-:W-:Y:S02]  /*1980*/  USHF.L.U32 UR19, UR7, 0x1, URZ ;  /* 0x0000000107137899 */ /* 0x000fe400080006ff */
[----:B------:R-:W-:Y:S02]  /*1990*/  UIADD3.X UR39, UPT, UPT, URZ, UR47, URZ, UP1, !UPT ;  /* 0x0000002fff277290 */ /* 0x000fe40008ffe4ff */
[----:B------:R-:W-:Y:S02]  /*19a0*/  UIADD3 UR16, UPT, UPT, UR8, 0x28400, URZ ;  /* 0x0002840008107890 */ /* 0x000fe4000fffe0ff */
[----:B------:R-:W-:-:S02]  /*19b0*/  UIADD3 UR8, UPT, UPT, UR8, 0x28c00, URZ ;  /* 0x00028c0008087890 */ /* 0x000fc4000fffe0ff */
[----:B------:R-:W-:Y:S01]  /*19c0*/  UIADD3.X UR31, UPT, UPT, URZ, UR47, URZ, UP0, !UPT ;  /* 0x0000002fff1f7290 */ /* 0x000fe200087fe4ff */
[----:B------:R-:W-:Y:S01]  /*19d0*/  UMOV UR54, 0x0 ;  /* 0x0000000000367882 */ /* 0x000fe20000000000 */
[----:B------:R-:W-:Y:S01]  /*19e0*/  UMOV UR55, 0x10000000 ;  /* 0x1000000000377882 */ /* 0x000fe20000000000 */
[----:B------:R-:W-:Y:S01]  /*19f0*/  UMOV UR41, UR49 ;  /* 0x0000003100297c82 */ /* 0x000fe20008000000 */
[----:B------:R-:W-:Y:S01]  /*1a00*/  UMOV UR43, UR51 ;  /* 0x00000033002b7c82 */ /* 0x000fe20008000000 */
[----:B------:R-:W-:Y:S01]  /*1a10*/  UMOV UR44, UR52 ;  /* 0x00000034002c7c82 */ /* 0x000fe20008000000 */
[----:B------:R-:W-:Y:S01]  /*1a20*/  UMOV UR33, UR49 ;  /* 0x0000003100217c82 */ /* 0x000fe20008000000 */
[----:B------:R-:W-:Y:S01]  /*1a30*/  UMOV UR36, UR52 ;  /* 0x0000003400247c82 */ /* 0x000fe20008000000 */
[----:B------:R-:W-:Y:S01]  /*1a40*/  UMOV UR34, UR50 ;  /* 0x0000003200227c82 */ /* 0x000fe20008000000 */
[----:B------:R-:W-:Y:S01]  /*1a50*/  UTMALDG.3D [UR48], [UR10], desc[UR54] ;  /* 0x000036300a0075b4 */ /* 0x000fe20008011000 */
[----:B------:R-:W-:Y:S01]  /*1a60*/  UMOV UR25, UR49 ;  /* 0x0000003100197c82 */ /* 0x000fe20008000000 */
[----:B------:R-:W-:Y:S01]  /*1a70*/  UMOV UR27, UR35 ;  /* 0x00000023001b7c82 */ /* 0x000fe20008000000 */
[----:B------:R-:W-:Y:S01]  /*1a80*/  UMOV UR28, UR52 ;  /* 0x00000034001c7c82 */ /* 0x000fe20008000000 */
[----:B------:R-:W-:Y:S01]  /*1a90*/  UMOV UR18, URZ ;  /* 0x000000ff00127c82 */ /* 0x000fe20008000000 */
[----:B------:R-:W-:Y:S01]  /*1aa0*/  UMOV UR26, UR42 ;  /* 0x0000002a001a7c82 */ /* 0x000fe20008000000 */
[----:B------:R-:W-:Y:S01]  /*1ab0*/  UMOV UR17, UR49 ;  /* 0x0000003100117c82 */ /* 0x000fe20008000000 */
[----:B------:R-:W-:Y:S01]  /*1ac0*/  UMOV UR21, UR52 ;  /* 0x0000003400157c82 */ /* 0x000fe20008000000 */
[----:B------:R2:W-:Y:S01]  /*1ad0*/  UTMALDG.3D [UR40], [UR10], desc[UR54] ;  /* 0x000036280a0075b4 */ /* 0x0005e20008011000 */
[----:B------:R-:W-:Y:S01]  /*1ae0*/  UMOV UR9, UR49 ;  /* 0x0000003100097c82 */ /* 0x000fe20008000000 */
[----:B------:R-:W-:Y:S01]  /*1af0*/  UMOV UR13, UR52 ;  /* 0x00000034000d7c82 */ /* 0x000fe20008000000 */
[----:B------:R1:W-:Y:S01]  /*1b00*/  UTMALDG.3D [UR32], [UR22], desc[UR54] ;  /* 0x00003620160075b4 */ /* 0x0003e20008011000 */
[----:B------:R1:W-:Y:S01]  /*1b10*/  UTMALDG.3D [UR24], [UR22], desc[UR54] ;  /* 0x00003618160075b4 */ /* 0x0003e20008011000 */
[----:B------:R1:W-:Y:S01]  /*1b20*/  UTMALDG.4D [UR16], [UR38], desc[UR54] ;  /* 0x00003610260075b4 */ /* 0x0003e20008019000 */
[----:B--2---:R-:W-:Y:S01]  /*1b30*/  UMOV UR10, UR18 ;  /* 0x00000012000a7c82 */ /* 0x004fe20008000000 */
[----:B------:R-:W-:-:S02]  /*1b40*/  UMOV UR11, UR19 ;  /* 0x00000013000b7c82 */ /* 0x000fc40008000000 */
[----:B------:R2:W-:Y:S02]  /*1b50*/  UTMALDG.4D [UR8], [UR30], desc[UR54] ;  /* 0x000036081e0075b4 */ /* 0x0005e40008019000 */
[----:B--2---:R-:W-:Y:S01]  /*1b60*/  NOP ;  /* 0x0000000000007918 */ /* 0x004fe20000000000 */
.L_x_26:
[----:B-1----:R-:W-:Y:S05]  /*1b70*/  BSYNC.RECONVERGENT B0 ;  /* 0x0000000000007941 */ /* 0x002fea0003800200 */
.L_x_25:
[----:B------:R-:W-:Y:S01]  /*1b80*/  UIADD3 UR7, UPT, UPT, UR7, 0x1, URZ ;  /* 0x0000000107077890 */ /* 0x000fe2000fffe0ff */
[----:B------:R-:W-:Y:S01]  /*1b90*/  UMOV UR5, UR29 ;  /* 0x0000001d00057c82 */ /* 0x000fe20008000000 */
[----:B------:R-:W-:Y:S02]  /*1ba0*/  UMOV UR14, UR37 ;  /* 0x00000025000e7c82 */ /* 0x000fe40008000000 */
[----:B------:R-:W-:-:S09]  /*1bb0*/  UISETP.NE.AND UP0, UPT, UR7, UR37, UPT ;  /* 0x000000250700728c */ /* 0x000fd2000bf05270 */
[----:B------:R-:W-:Y:S05]  /*1bc0*/  BRA.U UP0, `(.L_x_27) ;  /* 0xfffffff900dc7547 */ /* 0x000fea000b83ffff */
.L_x_20:
[----:B------:R-:W-:Y:S01]  /*1bd0*/  ULEA UR4, UR29, UR15, 0x3 ;  /* 0x0000000f1d047291 */ /* 0x000fe2000f8e18ff */
[----:B-1----:R-:W-:Y:S01]  /*1be0*/  SHF.L.U32 R2, R15, 0x1f, RZ ;  /* 0x0000001f0f027819 */ /* 0x002fe200000006ff */
[----:B------:R-:W-:Y:S01]  /*1bf0*/  @!P1 SYNCS.ARRIVE.TRANS64.A1T0 RZ, [UR15+0x68], RZ ;  /* 0x000068ffffff99a7 */ /* 0x000fe2000810000f */
[----:B------:R-:W-:-:S06]  /*1c00*/  UISETP.GT.AND UP0, UPT, UR56, UR53, UPT ;  /* 0x000000353800728c */ /* 0x000fcc000bf04270 */
[----:B------:R1:W1:Y:S03]  /*1c10*/  SYNCS.PHASECHK.TRANS64.TRYWAIT P1, [UR4+0x10], R2 ;  /* 0x00001002ff0075a7 */ /* 0x0002660008021104 */
[----:B------:R-:W-:Y:S05]  /*1c20*/  BRA.U !UP0, `(.L_x_28) ;  /* 0x0000000508287547 */ /* 0x000fea000b800000 */
[----:B------:R-:W-:Y:S01]  /*1c30*/  UIADD3 UR7, UPT, UPT, UR57, UR14, URZ ;  /* 0x0000000e39077290 */ /* 0x000fe2000fffe0ff */
[----:B------:R-:W-:-:S11]  /*1c40*/  UMOV UR6, UR29 ;  /* 0x0000001d00067c82 */ /* 0x000fd60008000000 */
.L_x_35:
[----:B------:R-:W-:Y:S01]  /*1c50*/  ULEA UR49, UR6, UR15, 0x3 ;  /* 0x0000000f06317291 */ /* 0x000fe2000f8e18ff */
[----:B--2---:R-:W-:Y:S01]  /*1c60*/  @!P5 MOV R3, 0x10800 ;  /* 0x000108000003d802 */ /* 0x004fe20000000f00 */
[----:B-1----:R-:W-:Y:S10]  /*1c70*/  @P1 BRA `(.L_x_29) ;  /* 0x00000000000c1947 */ /* 0x002ff40003800000 */
[----:B------:R-:W-:-:S04]  /*1c80*/  SHF.L.U32 R4, R15, 0x1f, RZ ;  /* 0x0000001f0f047819 */ /* 0x000fc800000006ff */
[----:B------:R-:W1:Y:S02]  /*1c90*/  SYNCS.PHASECHK.TRANS64.TRYWAIT P0, [UR49+0x10], R4 ;  /* 0x00001004ff0075a7 */ /* 0x000e640008001131 */
[----:B-1----:R-:W-:Y:S05]  /*1ca0*/  @!P0 BRA `(.L_x_30) ;  /* 0x0000007800c48947 */ /* 0x002fea0003800000 */
.L_x_29:
[----:B------:R2:W-:Y:S01]  /*1cb0*/  @!P5 SYNCS.ARRIVE.TRANS64 RZ, [UR49], R3 ;  /* 0x00000003ffffd9a7 */ /* 0x0005e20008000031 */
[----:B------:R-:W-:Y:S04]  /*1cc0*/  BSSY.RECONVERGENT B0, `(.L_x_31) ;  /* 0x0000003000007945 */ /* 0x000fe80003800200 */
[----:B------:R-:W-:Y:S05]  /*1cd0*/  @P4 BRA `(.L_x_32) ;  /* 0x0000000000044947 */ /* 0x000fea0003800000 */
[----:B------:R-:W-:Y:S05]  /*1ce0*/  BPT.TRAP 0x1 ;  /* 0x000000040000795c */ /* 0x000fea0000300000 */
.L_x_32:
[----:B------:R-:W-:Y:S05]  /*1cf0*/  BSYNC.RECONVERGENT B0 ;  /* 0x0000000000007941 */ /* 0x000fea0003800200 */
.L_x_31:
        /* <DEDUP_REMOVED lines=15> */
[----:B------:R-:W-:Y:S02]  /*1df0*/  UIADD3.X UR5, UPT, UPT, URZ, UR47, URZ, UP3, !UPT ;  /* 0x0000002fff057290 */ /* 0x000fe40009ffe4ff */
[----:B------:R-:W-:-:S02]  /*1e00*/  UIADD3 UR48, UPT, UPT, UR24, 0x8400, URZ ;  /* 0x0000840018307890 */ /* 0x000fc4000fffe0ff */
[----:B------:R-:W-:Y:S02]  /*1e10*/  ULEA UR8, UR6, UR15, 0xa ;  /* 0x0000000f06087291 */ /* 0x000fe4000f8e50ff */
[----:B------:R-:W-:Y:S02]  /*1e20*/  UIADD3 UR22, UP1, UPT, UR46, 0x280, URZ ;  /* 0x000002802e167890 */ /* 0x000fe4000ff3e0ff */
[----:B------:R-:W-:Y:S02]  /*1e30*/  UIADD3 UR42, UPT, UPT, UR50, 0x80, URZ ;  /* 0x00000080322a7890 */ /* 0x000fe4000fffe0ff */
[----:B------:R-:W-:Y:S02]  /*1e40*/  UIADD3 UR40, UPT, UPT, UR24, 0xc400, URZ ;  /* 0x0000c40018287890 */ /* 0x000fe4000fffe0ff */
[----:B------:R-:W-:Y:S02]  /*1e50*/  UIADD3 UR30, UP0, UPT, UR46, 0x380, URZ ;  /* 0x000003802e1e7890 */ /* 0x000fe4000ff1e0ff */
        /* <DEDUP_REMOVED lines=20> */
[----:B------:R-:W-:Y:S01]  /*1fa0*/  UMOV UR26, UR42 ;  /* 0x0000002a001a7c82 */ /* 0x000fe20008000000 */
[----:B------:R-:W-:Y:S01]  /*1fb0*/  UMOV UR18, URZ ;  /* 0x000000ff00127c82 */ /* 0x000fe20008000000 */
[----:B------:R-:W-:Y:S01]  /*1fc0*/  UMOV UR17, UR49 ;  /* 0x0000003100117c82 */ /* 0x000fe20008000000 */
[----:B------:R-:W-:Y:S01]  /*1fd0*/  UMOV UR21, UR52 ;  /* 0x0000003400157c82 */ /* 0x000fe20008000000 */
[----:B------:R-:W-:Y:S01]  /*1fe0*/  UTMALDG.3D [UR40], [UR4], desc[UR38] ;  /* 0x00002628040075b4 */ /* 0x000fe20008011000 */
[----:B------:R-:W-:Y:S01]  /*1ff0*/  UMOV UR9, UR49 ;  /* 0x0000003100097c82 */ /* 0x000fe20008000000 */
[----:B------:R-:W-:Y:S01]  /*2000*/  UMOV UR13, UR52 ;  /* 0x00000034000d7c82 */ /* 0x000fe20008000000 */
[----:B------:R-:W-:Y:S01]  /*2010*/  UTMALDG.3D [UR32], [UR10], desc[UR38] ;  /* 0x000026200a0075b4 */ /* 0x000fe20008011000 */
[----:B------:R2:W-:Y:S01]  /*2020*/  UTMALDG.3D [UR24], [UR10], desc[UR38] ;  /* 0x000026180a0075b4 */ /* 0x0005e20008011000 */
[----:B------:R1:W-:Y:S01]  /*2030*/  UTMALDG.4D [UR16], [UR22], desc[UR38] ;  /* 0x00002610160075b4 */ /* 0x0003e20008019000 */
[----:B--2---:R-:W-:Y:S01]  /*2040*/  UMOV UR10, UR18 ;  /* 0x00000012000a7c82 */ /* 0x004fe20008000000 */
[----:B------:R-:W-:-:S02]  /*2050*/  UMOV UR11, UR19 ;  /* 0x00000013000b7c82 */ /* 0x000fc40008000000 */
[----:B------:R2:W-:Y:S02]  /*2060*/  UTMALDG.4D [UR8], [UR30], desc[UR38] ;  /* 0x000026081e0075b4 */ /* 0x0005e40008019000 */
[----:B--2---:R-:W-:Y:S01]  /*2070*/  NOP ;  /* 0x0000000000007918 */ /* 0x004fe20000000000 */
.L_x_34:
[----:B-1----:R-:W-:Y:S05]  /*2080*/  BSYNC.RECONVERGENT B0 ;  /* 0x0000000000007941 */ /* 0x002fea0003800200 */
.L_x_33:
[----:B------:R-:W-:Y:S01]  /*2090*/  UIADD3 UR14, UPT, UPT, UR14, 0x1, URZ ;  /* 0x000000010e0e7890 */ /* 0x000fe2000fffe0ff */
[----:B------:R-:W-:-:S03]  /*20a0*/  UMOV UR6, UR29 ;  /* 0x0000001d00067c82 */ /* 0x000fc60008000000 */
[----:B------:R-:W-:-:S09]  /*20b0*/  UISETP.NE.AND UP0, UPT, UR14, UR7, UPT ;  /* 0x000000070e00728c */ /* 0x000fd2000bf05270 */
[----:B------:R-:W-:Y:S05]  /*20c0*/  BRA.U UP0, `(.L_x_35) ;  /* 0xfffffff900e07547 */ /* 0x000fea000b83ffff */
.L_x_28:
[C---:B-1----:R-:W-:Y:S01]  /*20d0*/  LEA R2, R14.reuse, UR15, 0x3 ;  /* 0x0000000f0e027c11 */ /* 0x042fe2000f8e18ff */
[----:B------:R-:W-:Y:S01]  /*20e0*/  NOP ;  /* 0x0000000000007918 */ /* 0x000fe20000000000 */
[----:B--2---:R-:W-:Y:S02]  /*20f0*/  SHF.L.U32 R3, R13, 0x1f, RZ ;  /* 0x0000001f0d037819 */ /* 0x004fe400000006ff */
[----:B------:R-:W-:Y:S02]  /*2100*/  LEA R4, R14, UR15, 0x4 ;  /* 0x0000000f0e047c11 */ /* 0x000fe4000f8e20ff */
[----:B------:R-:W1:Y:S02]  /*2110*/  SYNCS.PHASECHK.TRANS64.TRYWAIT P0, [R2+URZ+0x70], R3 ;  /* 0x00007003020075a7 */ /* 0x000e6400080011ff */
[----:B-1----:R-:W-:Y:S05]  /*2120*/  @!P0 BRA `(.L_x_36) ;  /* 0x0000007400bc8947 */ /* 0x002fea0003800000 */
.L_x_134:
[----:B------:R-:W2:Y:S01]  /*2130*/  LDS.128 R4, [R4+0xe0] ;  /* 0x0000e00004047984 */ /* 0x000ea20000000c00 */
[----:B---3--:R-:W-:Y:S01]  /*2140*/  ISETP.GE.AND P0, PT, R40, 0x1, PT ;  /* 0x000000012800780c */ /* 0x008fe20003f06270 */
[----:B-1----:R-:W-:Y:S01]  /*2150*/  VIADD R2, R2, 0x80 ;  /* 0x0000008002027836 */ /* 0x002fe20000000000 */
[----:B------:R-:W-:Y:S01]  /*2160*/  @!PT LDS RZ, [RZ] ;  /* 0x00000000fffff984 */ /* 0x000fe20000000800 */
[----:B------:R-:W-:Y:S01]  /*2170*/  @!PT LDS RZ, [RZ] ;  /* 0x00000000fffff984 */ /* 0x000fe20000000800 */
[----:B------:R-:W-:Y:S01]  /*2180*/  @!PT LDS RZ, [RZ] ;  /* 0x00000000fffff984 */ /* 0x000fe20000000800 */
[----:B------:R-:W-:Y:S01]  /*2190*/  @!PT LDS RZ, [RZ] ;  /* 0x00000000fffff984 */ /* 0x000fe20000000800 */
[----:B------:R1:W-:Y:S06]  /*21a0*/  MEMBAR.ALL.CTA ;  /* 0x0000000000007992 */ /* 0x0003ec0000008000 */
[----:B-1----:R-:W1:Y:S01]  /*21b0*/  FENCE.VIEW.ASYNC.S ;  /* 0x00000000000073c6 */ /* 0x002e620000000000 */
[----:B------:R-:W-:-:S04]  /*21c0*/  PRMT R2, RZ, 0x654, R2 ;  /* 0x00000654ff027816 */ /* 0x000fc80000000002 */
[----:B-1----:R1:W-:Y:S01]  /*21d0*/  SYNCS.ARRIVE.TRANS64.RED.A1T0 RZ, [R2+URZ], RZ ;  /* 0x000000ff02ff79a7 */ /* 0x0023e200081004ff */
[----:B--2---:R-:W-:-:S13]  /*21e0*/  LOP3.LUT P2, RZ, R6, 0x1, RZ, 0xc0, !PT ;  /* 0x0000000106ff7812 */ /* 0x004fda000784c0ff */
[----:B------:R-:W-:Y:S01]  /*21f0*/  @P2 SHF.R.U32.HI R3, RZ, 0x10, R5 ;  /* 0x00000010ff032819 */ /* 0x000fe20000011605 */
[----:B------:R-:W-:Y:S01]  /*2200*/  VOTEU.ANY UP0, P2 ;  /* 0x0000000000ff7886 */ /* 0x000fe20001000100 */
[----:B------:R-:W-:Y:S02]  /*2210*/  @P2 MOV R10, R4 ;  /* 0x00000004000a2202 */ /* 0x000fe40000000f00 */
[----:B------:R-:W-:Y:S02]  /*2220*/  @P2 R2UR.BROADCAST UR4, R3 ;  /* 0x00000000030422ca */ /* 0x000fe400008e0000 */
[----:B------:R-:W-:-:S11]  /*2230*/  @P2 LOP3.LUT R9, R5, 0xffff, RZ, 0xc0, !PT ;  /* 0x0000ffff05092812 */ /* 0x000fd600078ec0ff */
[----:B------:R-:W-:Y:S01]  /*2240*/  @UP0 UMOV UR52, UR4 ;  /* 0x0000000400340c82 */ /* 0x000fe20008000000 */
[----:B-1----:R-:W-:Y:S05]  /*2250*/  @!P0 BRA `(.L_x_37) ;  /* 0x0000000000b88947 */ /* 0x002fea0003800000 */
[----:B------:R-:W4:Y:S01]  /*2260*/  LDC.64 R4, c[0x0][0xf18] ;  /* 0x0003c600ff047b82 */ /* 0x000f220000000a00 */
[----:B------:R-:W-:-:S07]  /*2270*/  ISETP.NE.AND P3, PT, R40, 0x1, PT ;  /* 0x000000012800780c */ /* 0x000fce0003f65270 */
[----:B------:R-:W1:Y:S08]  /*2280*/  LDC.64 R6, c[0x0][0xf10] ;  /* 0x0003c400ff067b82 */ /* 0x000e700000000a00 */
[----:B------:R-:W2:Y:S08]  /*2290*/  LDC R16, c[0x0][0xf20] ;  /* 0x0003c800ff107b82 */ /* 0x000eb00000000800 */
[----:B------:R-:W3:Y:S01]  /*22a0*/  LDC R17, c[0x0][0xf0c] ;  /* 0x0003c300ff117b82 */ /* 0x000ee20000000800 */
[----:B----4-:R-:W-:Y:S01]  /*22b0*/  IMAD.HI.U32 R19, R0, R5, RZ ;  /* 0x0000000500137227 */ /* 0x010fe200078e00ff */
[----:B------:R-:W-:-:S03]  /*22c0*/  ISETP.NE.AND P0, PT, R4, 0x1, PT ;  /* 0x000000010400780c */ /* 0x000fc60003f05270 */
[----:B------:R-:W-:-:S03]  /*22d0*/  IMAD.HI.U32 R5, R9, R5, RZ ;  /* 0x0000000509057227 */ /* 0x000fc600078e00ff */
[----:B------:R-:W4:Y:S01]  /*22e0*/  LDC.64 R2, c[0x0][0xf28] ;  /* 0x0003ca00ff027b82 */ /* 0x000f220000000a00 */
[----:B-1----:R-:W-:-:S04]  /*22f0*/  IMAD.HI.U32 R20, R8, R6, RZ ;  /* 0x0000000608147227 */ /* 0x002fc800078e00ff */
[----:B------:R-:W-:Y:S01]  /*2300*/  IMAD.HI.U32 R21, R10, R6, RZ ;  /* 0x000000060a157227 */ /* 0x000fe200078e00ff */
[----:B------:R-:W-:Y:S02]  /*2310*/  SHF.R.U32.HI R20, RZ, R7, R20 ;  /* 0x00000007ff147219 */ /* 0x000fe40000011614 */
[-C--:B--2---:R-:W-:Y:S02]  /*2320*/  SHF.R.U32.HI R19, RZ, R16.reuse, R19 ;  /* 0x00000010ff137219 */ /* 0x084fe40000011613 */
[----:B------:R-:W-:Y:S02]  /*2330*/  SHF.R.U32.HI R5, RZ, R16, R5 ;  /* 0x00000010ff057219 */ /* 0x000fe40000011605 */
[----:B------:R-:W-:Y:S02]  /*2340*/  SEL R19, R0, R19, !P0 ;  /* 0x0000001300137207 */ /* 0x000fe40004000000 */
[----:B------:R-:W-:Y:S02]  /*2350*/  SHF.R.U32.HI R21, RZ, R7, R21 ;  /* 0x00000007ff157219 */ /* 0x000fe40000011615 */
[----:B---3--:R-:W-:-:S02]  /*2360*/  ISETP.NE.AND P1, PT, R17, 0x1, PT ;  /* 0x000000011100780c */ /* 0x008fc40003f25270 */
[----:B------:R-:W-:Y:S02]  /*2370*/  SEL R5, R9, R5, !P0 ;  /* 0x0000000509057207 */ /* 0x000fe40004000000 */
[----:B------:R-:W-:Y:S02]  /*2380*/  SEL R20, R8, R20, !P1 ;  /* 0x0000001408147207 */ /* 0x000fe40004800000 */
[----:B------:R-:W-:Y:S01]  /*2390*/  SEL R21, R10, R21, !P1 ;  /* 0x000000150a157207 */ /* 0x000fe20004800000 */
[----:B----4-:R-:W-:-:S04]  /*23a0*/  IMAD.HI.U32 R18, R19, R2, RZ ;  /* 0x0000000213127227 */ /* 0x010fc800078e00ff */
[----:B------:R-:W-:Y:S01]  /*23b0*/  IMAD.HI.U32 R6, R20, R2, RZ ;  /* 0x0000000214067227 */ /* 0x000fe200078e00ff */
[----:B------:R-:W-:-:S04]  /*23c0*/  @P3 SHF.R.U32.HI R19, RZ, R3, R18 ;  /* 0x00000003ff133219 */ /* 0x000fc80000011612 */
[----:B------:R-:W-:Y:S01]  /*23d0*/  @P3 SHF.R.U32.HI R20, RZ, R3, R6 ;  /* 0x00000003ff143219 */ /* 0x000fe20000011606 */
[----:B------:R-:W-:-:S04]  /*23e0*/  IMAD R19, R40, R19, RZ ;  /* 0x0000001328137224 */ /* 0x000fc800078e02ff */
[----:B------:R-:W-:Y:S01]  /*23f0*/  IMAD R6, R40, R20, RZ ;  /* 0x0000001428067224 */ /* 0x000fe200078e02ff */
[----:B------:R-:W-:-:S04]  /*2400*/  ISETP.GE.AND P0, PT, R5, R19, PT ;  /* 0x000000130500720c */ /* 0x000fc80003f06270 */
[----:B------:R-:W-:Y:S01]  /*2410*/  ISETP.GE.OR P0, PT, R21, R6, P0 ;  /* 0x000000061500720c */ /* 0x000fe20000706670 */
[----:B------:R-:W-:-:S05]  /*2420*/  IMAD.HI.U32 R6, R5, R2, RZ ;  /* 0x0000000205067227 */ /* 0x000fca00078e00ff */
[----:B------:R-:W-:-:S04]  /*2430*/  SHF.R.U32.HI R6, RZ, R3, R6 ;  /* 0x00000003ff067219 */ /* 0x000fc80000011606 */
[----:B------:R-:W-:-:S03]  /*2440*/  SEL R6, R5, R6, !P3 ;  /* 0x0000000605067207 */ /* 0x000fc60005800000 */
[----:B------:R-:W-:-:S04]  /*2450*/  @!P0 IMAD.HI.U32 R7, R21, R2, RZ ;  /* 0x0000000215078227 */ /* 0x000fc800078e00ff */
[----:B------:R-:W-:Y:S01]  /*2460*/  IMAD.MOV R2, RZ, RZ, -R6 ;  /* 0x000000ffff027224 */ /* 0x000fe200078e0a06 */
[----:B------:R-:W-:Y:S02]  /*2470*/  @!P0 SHF.R.U32.HI R3, RZ, R3, R7 ;  /* 0x00000003ff038219 */ /* 0x000fe40000011607 */
[----:B------:R-:W-:Y:S01]  /*2480*/  IADD3 R7, PT, PT, -R5, RZ, RZ ;  /* 0x000000ff05077210 */ /* 0x000fe20007ffe1ff */
[----:B------:R-:W-:Y:S01]  /*2490*/  IMAD R2, R40, R2, R5 ;  /* 0x0000000228027224 */ /* 0x000fe200078e0205 */
[----:B------:R-:W-:-:S03]  /*24a0*/  @!P0 SEL R3, R21, R3, !P3 ;  /* 0x0000000315038207 */ /* 0x000fc60005800000 */
[----:B------:R-:W-:Y:S02]  /*24b0*/  IMAD R7, R4, R7, R9 ;  /* 0x0000000704077224 */ /* 0x000fe400078e0209 */
[--C-:B------:R-:W-:Y:S02]  /*24c0*/  @!P0 IMAD.IADD R6, R6, 0x1, -R3.reuse ;  /* 0x0000000106068824 */ /* 0x100fe400078e0a03 */
[----:B------:R-:W-:Y:S01]  /*24d0*/  @!P0 IMAD R3, R2, R20, R3 ;  /* 0x0000001402038224 */ /* 0x000fe200078e0203 */
[----:B------:R-:W-:Y:S01]  /*24e0*/  IADD3 R2, PT, PT, -R21, RZ, RZ ;  /* 0x000000ff15027210 */ /* 0x000fe20007ffe1ff */
[----:B------:R-:W-:Y:S02]  /*24f0*/  @!P0 IMAD R5, R40, R6, R21 ;  /* 0x0000000628058224 */ /* 0x000fe400078e0215 */
[----:B------:R-:W-:Y:S02]  /*2500*/  @!P0 IMAD.MOV.U32 R21, RZ, RZ, R3 ;  /* 0x000000ffff158224 */ /* 0x000fe400078e0003 */
[----:B------:R-:W-:-:S02]  /*2510*/  IMAD R2, R17, R2, R10 ;  /* 0x0000000211027224 */ /* 0x000fc400078e020a */
[----:B------:R-:W-:Y:S02]  /*2520*/  IMAD R9, R5, R4, R7 ;  /* 0x0000000405097224 */ /* 0x000fe400078e0207 */
[----:B------:R-:W-:Y:S02]  /*2530*/  IMAD R10, R21, R17, R2 ;  /* 0x00000011150a7224 */ /* 0x000fe400078e0202 */
.L_x_37:
[----:B------:R-:W1:Y:S02]  /*2540*/  LDCU UR4, c[0x0][0xf30] ;  /* 0x0001e600ff0477ac */ /* 0x000e640008000800 */
[----:B-1----:R-:W-:-:S09]  /*2550*/  UISETP.NE.AND UP0, UPT, UR4, 0x1, UPT ;  /* 0x000000010400788c */ /* 0x002fd2000bf05270 */
[----:B------:R-:W-:Y:S05]  /*2560*/  BRA.U UP0, `(.L_x_38) ;  /* 0x0000000100407547 */ /* 0x000fea000b800000 */
[----:B------:R-:W1:Y:S08]  /*2570*/  LDC.64 R4, c[0x0][0xf10] ;  /* 0x0003c400ff047b82 */ /* 0x000e700000000a00 */
[----:B------:R-:W2:Y:S08]  /*2580*/  LDC.64 R2, c[0x0][0xf18] ;  /* 0x0003c600ff027b82 */ /* 0x000eb00000000a00 */
[----:B------:R-:W3:Y:S08]  /*2590*/  LDC R6, c[0x0][0xf20] ;  /* 0x0003c800ff067b82 */ /* 0x000ef00000000800 */
[----:B------:R-:W4:Y:S01]  /*25a0*/  LDC R7, c[0x0][0xf0c] ;  /* 0x0003c300ff077b82 */ /* 0x000f220000000800 */
[----:B-1----:R-:W-:-:S05]  /*25b0*/  IMAD.HI.U32 R4, R10, R4, RZ ;  /* 0x000000040a047227 */ /* 0x002fca00078e00ff */
[----:B------:R-:W-:Y:S01]  /*25c0*/  SHF.R.U32.HI R4, RZ, R5, R4 ;  /* 0x00000005ff047219 */ /* 0x000fe20000011604 */
[----:B--2---:R-:W-:Y:S01]  /*25d0*/  IMAD.HI.U32 R3, R9, R3, RZ ;  /* 0x0000000309037227 */ /* 0x004fe200078e00ff */
[----:B------:R-:W-:-:S04]  /*25e0*/  ISETP.NE.AND P0, PT, R2, 0x1, PT ;  /* 0x000000010200780c */ /* 0x000fc80003f05270 */
[----:B---3--:R-:W-:-:S04]  /*25f0*/  SHF.R.U32.HI R3, RZ, R6, R3 ;  /* 0x00000006ff037219 */ /* 0x008fc80000011603 */
[----:B------:R-:W-:Y:S02]  /*2600*/  SEL R3, R9, R3, !P0 ;  /* 0x0000000309037207 */ /* 0x000fe40004000000 */
[----:B----4-:R-:W-:-:S04]  /*2610*/  ISETP.NE.AND P1, PT, R7, 0x1, PT ;  /* 0x000000010700780c */ /* 0x010fc80003f25270 */
[----:B------:R-:W-:-:S05]  /*2620*/  SEL R4, R10, R4, !P1 ;  /* 0x000000040a047207 */ /* 0x000fca0004800000 */
[----:B------:R-:W-:Y:S02]  /*2630*/  IMAD.IADD R5, R3, 0x1, -R4 ;  /* 0x0000000103057824 */ /* 0x000fe400078e0a04 */
[----:B------:R-:W-:Y:S02]  /*2640*/  IMAD.IADD R3, R4, 0x1, -R3 ;  /* 0x0000000104037824 */ /* 0x000fe400078e0a03 */
[----:B------:R-:W-:Y:S02]  /*2650*/  IMAD R10, R5, R7, R10 ;  /* 0x00000007050a7224 */ /* 0x000fe400078e020a */
[----:B------:R-:W-:-:S07]  /*2660*/  IMAD R9, R3, R2, R9 ;  /* 0x0000000203097224 */ /* 0x000fce00078e0209 */
.L_x_38:
[----:B------:R-:W-:Y:S01]  /*2670*/  VIADD R14, R14, 0x1 ;  /* 0x000000010e0e7836 */ /* 0x000fe20000000000 */
[----:B------:R-:W-:Y:S01]  /*2680*/  PLOP3.LUT P1, PT, PT, PT, PT, 0x80, 0x8 ;  /* 0x000000000008781c */ /* 0x000fe20003f2f070 */
[----:B------:R-:W-:Y:S02]  /*2690*/  IMAD.IADD R2, R10, 0x1, R87 ;  /* 0x000000010a027824 */ /* 0x000fe400078e0257 */
[----:B------:R-:W-:Y:S01]  /*26a0*/  IMAD.IADD R3, R9, 0x1, R86 ;  /* 0x0000000109037824 */ /* 0x000fe200078e0256 */
[----:B------:R-:W-:Y:S02]  /*26b0*/  ISETP.NE.AND P0, PT, R14, 0x2, PT ;  /* 0x000000020e00780c */ /* 0x000fe40003f05270 */
[----:B------:R-:W-:Y:S02]  /*26c0*/  R2UR UR20, R2 ;  /* 0x00000000021472ca */ /* 0x000fe400000e0000 */
[----:B------:R-:W-:Y:S02]  /*26d0*/  SEL R2, RZ, 0x1, P0 ;  /* 0x00000001ff027807 */ /* 0x000fe40000000000 */
[----:B------:R-:W-:-:S02]  /*26e0*/  R2UR UR12, R3 ;  /* 0x00000000030c72ca */ /* 0x000fc400000e0000 */
[----:B------:R-:W-:Y:S02]  /*26f0*/  LOP3.LUT R13, R13, R2, RZ, 0x3c, !PT ;  /* 0x000000020d0d7212 */ /* 0x000fe400078e3cff */
[----:B------:R-:W-:Y:S01]  /*2700*/  SEL R14, R14, RZ, P0 ;  /* 0x000000ff0e0e7207 */ /* 0x000fe20000000000 */
[----:B------:R-:W-:Y:S10]  /*2710*/  @P2 BRA `(.L_x_39) ;  /* 0xffffffec00982947 */ /* 0x000ff4000383ffff */
[----:B------:R-:W-:Y:S01]  /*2720*/  UIADD3 UR15, UPT, UPT, UR15, 0x10, URZ ;  /* 0x000000100f0f7890 */ /* 0x000fe2000fffe0ff */
[----:B------:R-:W-:-:S03]  /*2730*/  SHF.L.U32 R2, R15, 0x1f, RZ ;  /* 0x0000001f0f027819 */ /* 0x000fc600000006ff */
[----:B------:R-:W-:-:S09]  /*2740*/  ULEA UR4, UR29, UR15, 0x3 ;  /* 0x0000000f1d047291 */ /* 0x000fd2000f8e18ff */
[----:B------:R-:W1:Y:S02]  /*2750*/  SYNCS.PHASECHK.TRANS64.TRYWAIT P0, [UR4], R2 ;  /* 0x00000002ff0075a7 */ /* 0x000e640008001104 */
[----:B-1----:R-:W-:Y:S05]  /*2760*/  @!P0 BRA `(.L_x_40) ;  /* 0x0000007000408947 */ /* 0x002fea0003800000 */
.L_x_136:
[----:B------:R-:W-:-:S04]  /*2770*/  UIADD3 UR4, UPT, UPT, UR29, 0x1, URZ ;  /* 0x000000011d047890 */ /* 0x000fc8000fffe0ff */
[----:B------:R-:W-:-:S04]  /*2780*/  UISETP.NE.AND UP0, UPT, UR4, 0x2, UPT ;  /* 0x000000020400788c */ /* 0x000fc8000bf05270 */
[----:B------:R-:W-:Y:S02]  /*2790*/  USEL UR5, URZ, 0x1, UP0 ;  /* 0x00000001ff057887 */ /* 0x000fe40008000000 */
[----:B------:R-:W-:-:S04]  /*27a0*/  USEL UR4, UR4, URZ, UP0 ;  /* 0x000000ff04047287 */ /* 0x000fc80008000000 */
[----:B------:R-:W-:Y:S01]  /*27b0*/  ULEA UR4, UR4, UR15, 0x3 ;  /* 0x0000000f04047291 */ /* 0x000fe2000f8e18ff */
[----:B-1----:R-:W-:-:S04]  /*27c0*/  LOP3.LUT R2, R15, UR5, RZ, 0x3c, !PT ;  /* 0x000000050f027c12 */ /* 0x002fc8000f8e3cff */
[----:B------:R-:W-:Y:S01]  /*27d0*/  SHF.L.U32 R2, R2, 0x1f, RZ ;  /* 0x0000001f02027819 */ /* 0x000fe200000006ff */
[----:B----4-:R-:W-:-:S07]  /*27e0*/  IMAD.U32 R0, RZ, RZ, UR4 ;  /* 0x00000004ff007e24 */ /* 0x010fce000f8e00ff */
.L_x_41:
[----:B-1----:R1:W2:Y:S02]  /*27f0*/  SYNCS.PHASECHK.TRANS64.TRYWAIT P0, [R0+URZ], R2 ;  /* 0x00000002000075a7 */ /* 0x0022a400080011ff */
[----:B--2---:R-:W-:Y:S05]  /*2800*/  @!P0 NANOSLEEP.SYNCS 0x989680 ;  /* 0x009896800000895d */ /* 0x004fea0003900000 */
[----:B------:R-:W2:Y:S02]  /*2810*/  @!P0 SYNCS.PHASECHK.TRANS64 P0, [R0+URZ], R2 ;  /* 0x00000002000085a7 */ /* 0x000ea400080010ff */
[----:B--2---:R-:W-:Y:S05]  /*2820*/  @P0 EXIT ;  /* 0x000000000000094d */ /* 0x004fea0003800000 */
[----:B------:R-:W-:Y:S05]  /*2830*/  BRA `(.L_x_41) ;  /* 0xfffffffc00ec7947 */ /* 0x000fea000383ffff */
.L_x_17:
[----:B------:R-:W-:-:S04]  /*2840*/  UISETP.NE.AND UP1, UPT, UR45, URZ, UPT ;  /* 0x000000ff2d00728c */ /* 0x000fc8000bf25270 */
[----:B------:R-:W-:-:S09]  /*2850*/  UISETP.NE.OR UP1, UPT, UR22, 0x1, UP1 ;  /* 0x000000011600788c */ /* 0x000fd20008f25670 */
[----:B------:R-:W-:Y:S05]  /*2860*/  BRA.U UP1, `(.L_x_42) ;  /* 0x0000000501487547 */ /* 0x000fea000b800000 */
[----:B------:R-:W-:Y:S01]  /*2870*/  ISETP.NE.AND P2, PT, R2, RZ, PT ;  /* 0x000000ff0200720c */ /* 0x000fe20003f45270 */
[----:B------:R-:W-:Y:S01]  /*2880*/  IMAD.MOV.U32 R12, RZ, RZ, 0x1 ;  /* 0x00000001ff0c7424 */ /* 0x000fe200078e00ff */
[----:B------:R-:W-:Y:S02]  /*2890*/  CS2R R10, SRZ ;  /* 0x00000000000a7805 */ /* 0x000fe4000001ff00 */
[----:B------:R-:W-:Y:S01]  /*28a0*/  CS2R R8, SRZ ;  /* 0x0000000000087805 */ /* 0x000fe2000001ff00 */
[----:B------:R-:W-:Y:S01]  /*28b0*/  UMOV UR6, 0x400 ;  /* 0x0000040000067882 */ /* 0x000fe20000000000 */
[----:B------:R-:W-:Y:S01]  /*28c0*/  UMOV UR5, URZ ;  /* 0x000000ff00057c82 */ /* 0x000fe20008000000 */
[----:B------:R-:W-:-:S12]  /*28d0*/  ULEA UR6, UR45, UR6, 0x18 ;  /* 0x000000062d067291 */ /* 0x000fd8000f8ec0ff */
.L_x_46:
[----:B------:R-:W-:Y:S02]  /*28e0*/  LEA R0, R8, UR6, 0x3 ;  /* 0x0000000608007c11 */ /* 0x000fe4000f8e18ff */
[----:B------:R-:W-:-:S03]  /*28f0*/  SHF.L.U32 R4, R9, 0x1f, RZ ;  /* 0x0000001f09047819 */ /* 0x000fc600000006ff */
[----:B------:R-:W-:Y:S01]  /*2900*/  VIADD R5, R0, 0xc0 ;  /* 0x000000c000057836 */ /* 0x000fe20000000000 */
[----:B------:R-:W1:Y:S02]  /*2910*/  SYNCS.PHASECHK.TRANS64.TRYWAIT P0, [R0+URZ+0xb0], R4 ;  /* 0x0000b004000075a7 */ /* 0x000e6400080011ff */
[----:B-1----:R-:W-:Y:S05]  /*2920*/  @!P0 BRA `(.L_x_43) ;  /* 0x0000006c00e88947 */ /* 0x002fea0003800000 */
.L_x_137:
[----:B------:R-:W-:Y:S01]  /*2930*/  ULEA UR4, UR5, UR6, 0x3 ;  /* 0x0000000605047291 */ /* 0x000fe2000f8e18ff */
[----:B-1----:R-:W-:Y:S01]  /*2940*/  PRMT R0, RZ, 0x654, R5 ;  /* 0x00000654ff007816 */ /* 0x002fe20000000005 */
[----:B------:R-:W-:Y:S01]  /*2950*/  @!P2 IMAD.MOV.U32 R4, RZ, RZ, 0x10 ;  /* 0x00000010ff04a424 */ /* 0x000fe200078e00ff */
[----:B------:R-:W-:Y:S01]  /*2960*/  SHF.L.U32 R5, R12, 0x1f, RZ ;  /* 0x0000001f0c057819 */ /* 0x000fe200000006ff */
[----:B------:R-:W-:Y:S01]  /*2970*/  UIADD3 UR7, UPT, UPT, UR4, 0x70, URZ ;  /* 0x0000007004077890 */ /* 0x000fe2000fffe0ff */
[----:B------:R1:W-:Y:S05]  /*2980*/  SYNCS.ARRIVE.TRANS64.RED.A1T0 RZ, [R0+URZ], RZ ;  /* 0x000000ff00ff79a7 */ /* 0x0003ea00081004ff */
[----:B------:R-:W-:Y:S01]  /*2990*/  IMAD.U32 R6, RZ, RZ, UR7 ;  /* 0x00000007ff067e24 */ /* 0x000fe2000f8e00ff */
[----:B------:R-:W2:Y:S04]  /*29a0*/  SYNCS.PHASECHK.TRANS64.TRYWAIT P0, [UR4+0x80], R5 ;  /* 0x00008005ff0075a7 */ /* 0x000ea80008001104 */
[----:B------:R-:W-:Y:S01]  /*29b0*/  PRMT R6, R2, 0x654, R6 ;  /* 0x0000065402067816 */ /* 0x000fe20000000006 */
[----:B-12---:R-:W-:Y:S06]  /*29c0*/  @!P0 BRA `(.L_x_44) ;  /* 0x0000006c00d48947 */ /* 0x006fec0003800000 */
.L_x_139:
[----:B------:R-:W-:Y:S01]  /*29d0*/  ULEA UR8, UR5, UR6, 0x4 ;  /* 0x0000000605087291 */ /* 0x000fe2000f8e20ff */
[----:B------:R-:W-:Y:S01]  /*29e0*/  SEL R3, R6, R3, !P2 ;  /* 0x0000000306037207 */ /* 0x000fe20005000000 */
[----:B------:R-:W-:Y:S01]  /*29f0*/  UIADD3 UR9, UPT, UPT, UR4, 0x70, URZ ;  /* 0x0000007004097890 */ /* 0x000fe2000fffe0ff */
[----:B-1----:R-:W-:Y:S01]  /*2a00*/  LEA R0, R11, UR6, 0x3 ;  /* 0x000000060b007c11 */ /* 0x002fe2000f8e18ff */
[----:B------:R-:W-:Y:S01]  /*2a10*/  UIADD3 UR8, UPT, UPT, UR8, 0xe0, URZ ;  /* 0x000000e008087890 */ /* 0x000fe2000fffe0ff */
[----:B------:R1:W-:Y:S01]  /*2a20*/  @!P2 SYNCS.ARRIVE.TRANS64.RED RZ, [R3+URZ], R4 ;  /* 0x0000000403ffa9a7 */ /* 0x0003e200080004ff */
[----:B------:R-:W-:Y:S01]  /*2a30*/  UIADD3 UR4, UPT, UPT, UR5, 0x1, URZ ;  /* 0x0000000105047890 */ /* 0x000fe2000fffe0ff */
[----:B------:R-:W-:-:S03]  /*2a40*/  VIADD R8, R8, 0x1 ;  /* 0x0000000108087836 */ /* 0x000fc60000000000 */
[----:B------:R-:W-:Y:S02]  /*2a50*/  UISETP.NE.AND UP0, UPT, UR4, 0x2, UPT ;  /* 0x000000020400788c */ /* 0x000fe4000bf05270 */
[----:B------:R-:W-:Y:S01]  /*2a60*/  ISETP.NE.AND P0, PT, R8, 0x2, PT ;  /* 0x000000020800780c */ /* 0x000fe20003f05270 */
[----:B------:R-:W-:Y:S06]  /*2a70*/  UGETNEXTWORKID.BROADCAST [UR8], [UR9] ;  /* 0x00000000080073ca */ /* 0x000fec0008000100 */
[----:B------:R-:W-:Y:S02]  /*2a80*/  USEL UR7, URZ, 0x1, UP0 ;  /* 0x00000001ff077887 */ /* 0x000fe40008000000 */
[----:B------:R-:W-:-:S04]  /*2a90*/  USEL UR5, UR4, URZ, UP0 ;  /* 0x000000ff04057287 */ /* 0x000fc80008000000 */
[----:B------:R-:W-:Y:S02]  /*2aa0*/  LOP3.LUT R12, R12, UR7, RZ, 0x3c, !PT ;  /* 0x000000070c0c7c12 */ /* 0x000fe4000f8e3cff */
[----:B-1----:R-:W-:-:S04]  /*2ab0*/  SHF.L.U32 R4, R10, 0x1f, RZ ;  /* 0x0000001f0a047819 */ /* 0x002fc800000006ff */
[----:B------:R-:W1:Y:S02]  /*2ac0*/  SYNCS.PHASECHK.TRANS64.TRYWAIT P1, [R0+URZ+0x70], R4 ;  /* 0x00007004000075a7 */ /* 0x000e6400080211ff */
[----:B-1----:R-:W-:Y:S05]  /*2ad0*/  @!P1 BRA `(.L_x_45) ;  /* 0x0000006c00a89947 */ /* 0x002fea0003800000 */
.L_x_140:
[C---:B-1----:R-:W-:Y:S01]  /*2ae0*/  LEA R4, R11.reuse, UR6, 0x4 ;  /* 0x000000060b047c11 */ /* 0x042fe2000f8e20ff */
[----:B------:R-:W-:Y:S01]  /*2af0*/  VIADD R0, R0, 0x80 ;  /* 0x0000008000007836 */ /* 0x000fe20000000000 */
[----:B------:R-:W-:Y:S01]  /*2b00*/  SEL R8, R8, RZ, P0 ;  /* 0x000000ff08087207 */ /* 0x000fe20000000000 */
[----:B------:R-:W-:-:S03]  /*2b10*/  VIADD R11, R11, 0x1 ;  /* 0x000000010b0b7836 */ /* 0x000fc60000000000 */
[----:B------:R-:W1:Y:S01]  /*2b20*/  LDS.128 R4, [R4+0xe0] ;  /* 0x0000e00004047984 */ /* 0x000e620000000c00 */
[----:B------:R-:W-:Y:S02]  /*2b30*/  PRMT R0, RZ, 0x654, R0 ;  /* 0x00000654ff007816 */ /* 0x000fe40000000000 */
[C---:B------:R-:W-:Y:S01]  /*2b40*/  ISETP.NE.AND P1, PT, R11.reuse, 0x2, PT ;  /* 0x000000020b00780c */ /* 0x040fe20003f25270 */
[----:B------:R-:W-:Y:S01]  /*2b50*/  @!PT LDS RZ, [RZ] ;  /* 0x00000000fffff984 */ /* 0x000fe20000000800 */
[----:B------:R-:W-:Y:S01]  /*2b60*/  @!PT LDS RZ, [RZ] ;  /* 0x00000000fffff984 */ /* 0x000fe20000000800 */
[----:B------:R-:W-:Y:S01]  /*2b70*/  @!PT LDS RZ, [RZ] ;  /* 0x00000000fffff984 */ /* 0x000fe20000000800 */
[----:B------:R-:W-:Y:S01]  /*2b80*/  @!PT LDS RZ, [RZ] ;  /* 0x00000000fffff984 */ /* 0x000fe20000000800 */
[----:B------:R2:W-:Y:S06]  /*2b90*/  MEMBAR.ALL.CTA ;  /* 0x0000000000007992 */ /* 0x0005ec0000008000 */
[----:B--2---:R-:W2:Y:S01]  /*2ba0*/  FENCE.VIEW.ASYNC.S ;  /* 0x00000000000073c6 */ /* 0x004ea20000000000 */
[----:B------:R-:W-:Y:S01]  /*2bb0*/  SEL R11, R11, RZ, P1 ;  /* 0x000000ff0b0b7207 */ /* 0x000fe20000800000 */
[----:B--2---:R2:W-:Y:S01]  /*2bc0*/  SYNCS.ARRIVE.TRANS64.RED.A1T0 RZ, [R0+URZ], RZ ;  /* 0x000000ff00ff79a7 */ /* 0x0045e200081004ff */
[----:B-1----:R-:W-:-:S02]  /*2bd0*/  LOP3.LUT P3, RZ, R6, 0x1, RZ, 0xc0, !PT ;  /* 0x0000000106ff7812 */ /* 0x002fc4000786c0ff */
[----:B------:R-:W-:-:S04]  /*2be0*/  SEL R4, RZ, 0x1, P1 ;  /* 0x00000001ff047807 */ /* 0x000fc80000800000 */
[----:B------:R-:W-:Y:S02]  /*2bf0*/  LOP3.LUT R10, R10, R4, RZ, 0x3c, !PT ;  /* 0x000000040a0a7212 */ /* 0x000fe400078e3cff */
[----:B--2---:R-:W-:-:S04]  /*2c00*/  SEL R0, RZ, 0x1, P0 ;  /* 0x00000001ff007807 */ /* 0x004fc80000000000 */
[----:B------:R-:W-:Y:S01]  /*2c10*/  LOP3.LUT R9, R9, R0, RZ, 0x3c, !PT ;  /* 0x0000000009097212 */ /* 0x000fe200078e3cff */
[----:B------:R-:W-:Y:S06]  /*2c20*/  @P3 BRA `(.L_x_46) ;  /* 0xfffffffc002c3947 */ /* 0x000fec000383ffff */
[----:B------:R-:W-:Y:S01]  /*2c30*/  ULEA UR4, UR5, UR6, 0x3 ;  /* 0x0000000605047291 */ /* 0x000fe2000f8e18ff */
[----:B------:R-:W-:-:S08]  /*2c40*/  SHF.L.U32 R2, R12, 0x1f, RZ ;  /* 0x0000001f0c027819 */ /* 0x000fd000000006ff */
[----:B------:R-:W1:Y:S02]  /*2c50*/  SYNCS.PHASECHK.TRANS64 P0, [UR4+0x80], R2 ;  /* 0x00008002ff0075a7 */ /* 0x000e640008001004 */
[----:B-1----:R-:W-:Y:S05]  /*2c60*/  @P0 BRA `(.L_x_47) ;  /* 0x0000000000080947 */ /* 0x002fea0003800000 */
[----:B------:R-:W1:Y:S02]  /*2c70*/  SYNCS.PHASECHK.TRANS64.TRYWAIT P0, [UR4+0x80], R2 ;  /* 0x00008002ff0075a7 */ /* 0x000e640008001104 */
[----:B-1----:R-:W-:Y:S05]  /*2c80*/  @!P0 BRA `(.L_x_48) ;  /* 0x0000006c00508947 */ /* 0x002fea0003800000 */
.L_x_47:
[----:B------:R-:W-:-:S04]  /*2c90*/  UIADD3 UR7, UPT, UPT, UR5, 0x1, URZ ;  /* 0x0000000105077890 */ /* 0x000fc8000fffe0ff */
[----:B------:R-:W-:-:S04]  /*2ca0*/  UISETP.NE.AND UP0, UPT, UR7, 0x2, UPT ;  /* 0x000000020700788c */ /* 0x000fc8000bf05270 */
[----:B------:R-:W-:Y:S02]  /*2cb0*/  USEL UR8, URZ, 0x1, UP0 ;  /* 0x00000001ff087887 */ /* 0x000fe40008000000 */
[----:B------:R-:W-:-:S04]  /*2cc0*/  USEL UR7, UR7, URZ, UP0 ;  /* 0x000000ff07077287 */ /* 0x000fc80008000000 */
[----:B------:R-:W-:Y:S01]  /*2cd0*/  ULEA UR7, UR7, UR6, 0x3 ;  /* 0x0000000607077291 */ /* 0x000fe2000f8e18ff */
[----:B-1----:R-:W-:-:S04]  /*2ce0*/  LOP3.LUT R2, R12, UR8, RZ, 0x3c, !PT ;  /* 0x000000080c027c12 */ /* 0x002fc8000f8e3cff */
[----:B------:R-:W-:-:S04]  /*2cf0*/  SHF.L.U32 R0, R2, 0x1f, RZ ;  /* 0x0000001f02007819 */ /* 0x000fc800000006ff */
[----:B------:R-:W1:Y:S02]  /*2d00*/  SYNCS.PHASECHK.TRANS64 P0, [UR7+0x80], R0 ;  /* 0x00008000ff0075a7 */ /* 0x000e640008001007 */
[----:B-1----:R-:W-:Y:S05]  /*2d10*/  @P0 EXIT ;  /* 0x000000000000094d */ /* 0x002fea0003800000 */
[----:B------:R-:W-:Y:S02]  /*2d20*/  SHF.L.U32 R2, R2, 0x1f, RZ ;  /* 0x0000001f02027819 */ /* 0x000fe400000006ff */
[----:B------:R-:W-:-:S07]  /*2d30*/  MOV R0, UR7 ;  /* 0x0000000700007c02 */ /* 0x000fce0008000f00 */
.L_x_49:
[----:B-1----:R1:W2:Y:S02]  /*2d40*/  SYNCS.PHASECHK.TRANS64.TRYWAIT P0, [R0+URZ+0x80], R2 ;  /* 0x00008002000075a7 */ /* 0x0022a400080011ff */
[----:B--2---:R-:W-:Y:S05]  /*2d50*/  @!P0 NANOSLEEP.SYNCS 0x989680 ;  /* 0x009896800000895d */ /* 0x004fea0003900000 */
[----:B------:R-:W2:Y:S02]  /*2d60*/  @!P0 SYNCS.PHASECHK.TRANS64 P0, [R0+URZ+0x80], R2 ;  /* 0x00008002000085a7 */ /* 0x000ea400080010ff */
[----:B--2---:R-:W-:Y:S05]  /*2d70*/  @P0 EXIT ;  /* 0x000000000000094d */ /* 0x004fea0003800000 */
[----:B------:R-:W-:Y:S05]  /*2d80*/  BRA `(.L_x_49) ;  /* 0xfffffffc00ec7947 */ /* 0x000fea000383ffff */
.L_x_42:
[----:B------:R-:W-:-:S09]  /*2d90*/  UISETP.NE.AND UP1, UPT, UR22, URZ, UPT ;  /* 0x000000ff1600728c */ /* 0x000fd2000bf25270 */
[----:B------:R-:W-:Y:S05]  /*2da0*/  BRA.U UP1, `(.L_x_50) ;  /* 0x0000001501847547 */ /* 0x000fea000b800000 */
[----:B------:R-:W-:Y:S01]  /*2db0*/  UMOV UR4, 0x40 ;  /* 0x0000004000047882 */ /* 0x000fe20000000000 */
[----:B------:R-:W-:Y:S01]  /*2dc0*/  NOP ;  /* 0x0000000000007918 */ /* 0x000fe20000000000 */
[----:B------:R-:W-:Y:S01]  /*2dd0*/  ULEA UR5, UR45, UR4, 0x18 ;  /* 0x000000042d057291 */ /* 0x000fe2000f8ec0ff */
[----:B------:R-:W-:Y:S02]  /*2de0*/  UMOV UR6, 0x400 ;  /* 0x0000040000067882 */ /* 0x000fe40000000000 */
[----:B------:R-:W-:-:S06]  /*2df0*/  ULEA UR6, UR45, UR6, 0x18 ;  /* 0x000000062d067291 */ /* 0x000fcc000f8ec0ff */
[----:B------:R-:W1:Y:S02]  /*2e00*/  LDS.U8 R0, [UR5+0x1c] ;  /* 0x00001c05ff007984 */ /* 0x000e640008000000 */
[----:B-1----:R-:W-:-:S13]  /*2e10*/  ISETP.NE.AND P0, PT, R0, RZ, PT ;  /* 0x000000ff0000720c */ /* 0x002fda0003f05270 */
[----:B------:R-:W-:Y:S05]  /*2e20*/  @P0 BRA `(.L_x_51) ;  /* 0x0000000000580947 */ /* 0x000fea0003800000 */
[----:B------:R-:W-:-:S13]  /*2e30*/  ELECT P0, URZ, PT ;  /* 0x0000000000ff782f */ /* 0x000fda0003800000 */
[----:B------:R-:W-:Y:S05]  /*2e40*/  @!P0 BRA `(.L_x_52) ;  /* 0x0000000000608947 */ /* 0x000fea0003800000 */
[----:B------:R-:W-:Y:S01]  /*2e50*/  UMOV UR4, 0x10 ;  /* 0x0000001000047882 */ /* 0x000fe20000000000 */
[----:B------:R-:W-:Y:S01]  /*2e60*/  HFMA2 R0, -RZ, RZ, 0, 5.9604644775390625e-08 ;  /* 0x00000001ff007431 */ /* 0x000fe200000001ff */
[----:B------:R-:W-:-:S03]  /*2e70*/  MOV R2, 0xffff ;  /* 0x0000ffff00027802 */ /* 0x000fc60000000f00 */
[----:B------:R-:W-:Y:S04]  /*2e80*/  DEPBAR.LE SB1, 0x36 ;  /* 0x00009d800000791a */ /* 0x000fe80000000000 */
[----:B------:R-:W1:Y:S02]  /*2e90*/  UTCATOMSWS.FIND_AND_SET.ALIGN UP0, UR4, UR4 ;  /* 0x00000004000475e3 */ /* 0x000e640008000800 */
[----:B-1----:R-:W-:Y:S01]  /*2ea0*/  MOV R3, UR4 ;  /* 0x0000000400037c02 */ /* 0x002fe20008000f00 */
[----:B------:R-:W-:Y:S06]  /*2eb0*/  BRA.U UP0, `(.L_x_53) ;  /* 0x0000000100187547 */ /* 0x000fec000b800000 */
.L_x_54:
[----:B------:R-:W-:Y:S05]  /*2ec0*/  NANOSLEEP 0x64 ;  /* 0x000000640000795d */ /* 0x000fea0003800000 */
[----:B------:R-:W-:-:S05]  /*2ed0*/  UMOV UR4, 0x10 ;  /* 0x0000001000047882 */ /* 0x000fca0000000000 */
[----:B------:R-:W-:Y:S04]  /*2ee0*/  DEPBAR.LE SB1, 0x36 ;  /* 0x00009d800000791a */ /* 0x000fe80000000000 */
[----:B------:R-:W1:Y:S02]  /*2ef0*/  UTCATOMSWS.FIND_AND_SET.ALIGN UP0, UR4, UR4 ;  /* 0x00000004000475e3 */ /* 0x000e640008000800 */
[----:B-1----:R-:W-:Y:S01]  /*2f00*/  MOV R3, UR4 ;  /* 0x0000000400037c02 */ /* 0x002fe20008000f00 */
[----:B------:R-:W-:Y:S05]  /*2f10*/  BRA.U !UP0, `(.L_x_54) ;  /* 0xfffffffd08e87547 */ /* 0x000fea000b83ffff */
.L_x_53:
[-C--:B------:R-:W-:Y:S02]  /*2f20*/  SHF.L.U32 R2, R2, R3.reuse, RZ ;  /* 0x0000000302027219 */ /* 0x080fe400000006ff */
[----:B------:R-:W-:Y:S01]  /*2f30*/  SHF.L.U32 R0, R0, R3, RZ ;  /* 0x0000000300007219 */ /* 0x000fe200000006ff */
[----:B------:R-:W-:Y:S02]  /*2f40*/  IMAD.SHL.U32 R3, R3, 0x20, RZ ;  /* 0x0000002003037824 */ /* 0x000fe400078e00ff */
[----:B------:R1:W-:Y:S04]  /*2f50*/  ATOMS.OR RZ, [UR5+0x14], R2 ;  /* 0x00001402ffff798c */ /* 0x0003e8000b000005 */
[----:B------:R1:W-:Y:S04]  /*2f60*/  ATOMS.OR RZ, [UR5+0x18], R0 ;  /* 0x00001800ffff798c */ /* 0x0003e8000b000005 */
[----:B------:R1:W-:Y:S01]  /*2f70*/  STS [UR6+0x100], R3 ;  /* 0x00010003ff007988 */ /* 0x0003e20008000806 */
[----:B------:R-:W-:Y:S05]  /*2f80*/  BRA `(.L_x_52) ;  /* 0x0000000000107947 */ /* 0x000fea0003800000 */
.L_x_51:
[----:B------:R-:W-:Y:S02]  /*2f90*/  MOV R0, 0xffffffff ;  /* 0xffffffff00007802 */ /* 0x000fe40000000f00 */
[----:B------:R-:W-:-:S03]  /*2fa0*/  MOV R2, 0x2fd0 ;  /* 0x00002fd000027802 */ /* 0x000fc60000000f00 */
[----:B------:R1:W-:Y:S04]  /*2fb0*/  STS [UR6+0x100], R0 ;  /* 0x00010000ff007988 */ /* 0x0003e80008000806 */
[----:B-1-3-5:R-:W-:Y:S05]  /*2fc0*/  CALL.REL.NOINC `($__internal_1_$__cuda_sm10x_tcgen05_guardrail_trap_phase_invalid_during_alloc) ;  /* 0x00000070006c7944 */ /* 0x02afea0003c00000 */
.L_x_52:
[----:B------:R-:W-:Y:S05]  /*2fd0*/  WARPSYNC.ALL ;  /* 0x0000000000007948 */ /* 0x000fea0003800000 */
[----:B------:R-:W2:Y:S01]  /*2fe0*/  S2UR UR4, SR_CgaCtaId ;  /* 0x00000000000479c3 */ /* 0x000ea20000008800 */
[----:B------:R-:W-:Y:S01]  /*2ff0*/  UMOV UR49, 0x400 ;  /* 0x0000040000317882 */ /* 0x000fe20000000000 */
[----:B------:R-:W-:-:S06]  /*3000*/  NOP ;  /* 0x0000000000007918 */ /* 0x000fcc0000000000 */
[----:B------:R-:W-:Y:S06]  /*3010*/  BAR.ARV 0x6, 0xa0 ;  /* 0x0182800000007b1d */ /* 0x000fec0000002000 */
[----:B------:R-:W4:Y:S01]  /*3020*/  LDCU UR7, c[0x0][0x38c] ;  /* 0x00007180ff0777ac */ /* 0x000f220008000800 */
[----:B------:R-:W-:Y:S02]  /*3030*/  HFMA2 R11, -RZ, RZ, 0, 5.9604644775390625e-08 ;  /* 0x00000001ff0b7431 */ /* 0x000fe400000001ff */
[----:B------:R-:W-:Y:S01]  /*3040*/  IMAD.MOV.U32 R10, RZ, RZ, RZ ;  /* 0x000000ffff0a7224 */ /* 0x000fe200078e00ff */
[----:B------:R-:W-:Y:S01]  /*3050*/  CS2R R8, SRZ ;  /* 0x0000000000087805 */ /* 0x000fe2000001ff00 */
[----:B------:R-:W-:Y:S01]  /*3060*/  UMOV UR5, URZ ;  /* 0x000000ff00057c82 */ /* 0x000fe20008000000 */
[----:B------:R-:W-:Y:S01]  /*3070*/  UMOV UR46, URZ ;  /* 0x000000ff002e7c82 */ /* 0x000fe20008000000 */
[----:B------:R-:W-:Y:S01]  /*3080*/  IMAD.U32 R18, RZ, RZ, UR5 ;  /* 0x00000005ff127e24 */ /* 0x000fe2000f8e00ff */
[----:B------:R-:W-:Y:S01]  /*3090*/  UMOV UR60, URZ ;  /* 0x000000ff003c7c82 */ /* 0x000fe20008000000 */
[----:B------:R-:W-:Y:S01]  /*30a0*/  UMOV UR58, URZ ;  /* 0x000000ff003a7c82 */ /* 0x000fe20008000000 */
[----:B------:R-:W-:Y:S01]  /*30b0*/  UMOV UR56, URZ ;  /* 0x000000ff00387c82 */ /* 0x000fe20008000000 */
[----:B--2---:R-:W-:Y:S01]  /*30c0*/  ULEA UR49, UR4, UR49, 0x18 ;  /* 0x0000003104317291 */ /* 0x004fe2000f8ec0ff */
[----:B------:R-:W2:Y:S03]  /*30d0*/  LDCU UR4, c[0x0][0x38c] ;  /* 0x00007180ff0477ac */ /* 0x000ea60008000800 */
[----:B------:R-:W-:-:S02]  /*30e0*/  UIADD3 UR6, UPT, UPT, UR49, 0x8400, URZ ;  /* 0x0000840031067890 */ /* 0x000fc4000fffe0ff */
[----:B----4-:R-:W-:-:S03]  /*30f0*/  UIADD3 UR7, UPT, UPT, UR7, 0xff, URZ ;  /* 0x000000ff07077890 */ /* 0x010fc6000fffe0ff */
[----:B-1----:R-:W1:Y:S01]  /*3100*/  LDS R0, [UR49+0x100] ;  /* 0x00010031ff007984 */ /* 0x002e620008000800 */
[----:B------:R-:W-:Y:S02]  /*3110*/  UIADD3 UR5, UPT, UPT, UR49, 0x18400, URZ ;  /* 0x0001840031057890 */ /* 0x000fe4000fffe0ff */
[----:B------:R-:W-:Y:S02]  /*3120*/  UIADD3 UR8, UPT, UPT, UR49, 0x28400, URZ ;  /* 0x0002840031087890 */ /* 0x000fe4000fffe0ff */
[----:B------:R-:W-:Y:S02]  /*3130*/  UIADD3 UR10, UPT, UPT, UR49, 0x28c00, URZ ;  /* 0x00028c00310a7890 */ /* 0x000fe4000fffe0ff */
[----:B------:R-:W-:Y:S02]  /*3140*/  USHF.R.U32.HI UR9, URZ, 0x4, UR6 ;  /* 0x00000004ff097899 */ /* 0x000fe40008011606 */
[----:B------:R-:W-:Y:S02]  /*3150*/  USHF.R.U32.HI UR6, URZ, 0x4, UR5 ;  /* 0x00000004ff067899 */ /* 0x000fe40008011605 */
[----:B--2---:R-:W-:-:S02]  /*3160*/  UISETP.GE.AND UP3, UPT, UR4, 0x1, UPT ;  /* 0x000000010400788c */ /* 0x004fc4000bf66270 */
[----:B------:R-:W-:Y:S02]  /*3170*/  USHF.R.S32.HI UR4, URZ, 0x1f, UR7 ;  /* 0x0000001fff047899 */ /* 0x000fe40008011407 */
[----:B------:R-:W-:Y:S02]  /*3180*/  USHF.R.U32.HI UR5, URZ, 0x4, UR8 ;  /* 0x00000004ff057899 */ /* 0x000fe40008011608 */
[----:B------:R-:W-:Y:S02]  /*3190*/  ULEA.HI UR7, UR4, UR7, URZ, 0x8 ;  /* 0x0000000704077291 */ /* 0x000fe4000f8f40ff */
[----:B------:R-:W-:Y:S02]  /*31a0*/  USHF.R.U32.HI UR4, URZ, 0x4, UR10 ;  /* 0x00000004ff047899 */ /* 0x000fe4000801160a */
[----:B------:R-:W-:Y:S02]  /*31b0*/  ULOP3.LUT UR6, UR6, 0x3fff, URZ, 0xc0, !UPT ;  /* 0x00003fff06067892 */ /* 0x000fe4000f8ec0ff */
[----:B------:R-:W-:-:S02]  /*31c0*/  ULOP3.LUT UR5, UR5, 0x3fff, URZ, 0xc0, !UPT ;  /* 0x00003fff05057892 */ /* 0x000fc4000f8ec0ff */
[----:B------:R-:W-:Y:S02]  /*31d0*/  ULOP3.LUT UR4, UR4, 0x3fff, URZ, 0xc0, !UPT ;  /* 0x00003fff04047892 */ /* 0x000fe4000f8ec0ff */
[----:B------:R-:W-:Y:S02]  /*31e0*/  ULOP3.LUT UR6, UR6, 0x10000, URZ, 0xfc, !UPT ;  /* 0x0001000006067892 */ /* 0x000fe4000f8efcff */
[----:B------:R-:W-:Y:S02]  /*31f0*/  USHF.R.S32.HI UR20, URZ, 0x8, UR7 ;  /* 0x00000008ff147899 */ /* 0x000fe40008011407 */
[----:B------:R-:W-:Y:S02]  /*3200*/  ULOP3.LUT UR5, UR5, 0x10000, URZ, 0xfc, !UPT ;  /* 0x0001000005057892 */ /* 0x000fe4000f8efcff */
[----:B------:R-:W-:Y:S01]  /*3210*/  ULOP3.LUT UR4, UR4, 0x10000, URZ, 0xfc, !UPT ;  /* 0x0001000004047892 */ /* 0x000fe2000f8efcff */
[----:B------:R-:W-:Y:S01]  /*3220*/  MOV R15, UR6 ;  /* 0x00000006000f7c02 */ /* 0x000fe20008000f00 */
[----:B------:R-:W-:Y:S01]  /*3230*/  ULOP3.LUT UR9, UR9, 0x3fff, URZ, 0xc0, !UPT ;  /* 0x00003fff09097892 */ /* 0x000fe2000f8ec0ff */
[----:B------:R-:W-:Y:S01]  /*3240*/  IMAD.U32 R12, RZ, RZ, UR20 ;  /* 0x00000014ff0c7e24 */ /* 0x000fe2000f8e00ff */
[----:B------:R-:W-:Y:S01]  /*3250*/  UISETP.LT.AND UP0, UPT, UR20, 0x1, UPT ;  /* 0x000000011400788c */ /* 0x000fe2000bf01270 */
[----:B------:R-:W-:Y:S01]  /*3260*/  IMAD.U32 R16, RZ, RZ, UR5 ;  /* 0x00000005ff107e24 */ /* 0x000fe2000f8e00ff */
[----:B------:R-:W-:Y:S01]  /*3270*/  ULOP3.LUT UR51, UR9, 0x10000, URZ, 0xfc, !UPT ;  /* 0x0001000009337892 */ /* 0x000fe2000f8efcff */
[----:B-1----:R-:W-:Y:S01]  /*3280*/  R2UR UR45, R0 ;  /* 0x00000000002d72ca */ /* 0x002fe200000e0000 */
[----:B------:R-:W-:Y:S01]  /*3290*/  USEL UR20, UR20, 0x1, !UP0 ;  /* 0x0000000114147887 */ /* 0x000fe2000c000000 */
[----:B------:R-:W-:Y:S01]  /*32a0*/  MOV R17, UR4 ;  /* 0x0000000400117c02 */ /* 0x000fe20008000f00 */
[----:B------:R-:W-:Y:S01]  /*32b0*/  UMOV UR54, URZ ;  /* 0x000000ff00367c82 */ /* 0x000fe20008000000 */
[----:B------:R-:W-:-:S09]  /*32c0*/  UMOV UR52, URZ ;  /* 0x000000ff00347c82 */ /* 0x000fd20008000000 */
[----:B------:R-:W-:Y:S02]  /*32d0*/  UIADD3 UR11, UPT, UPT, UR45, 0x104, URZ ;  /* 0x000001042d0b7890 */ /* 0x000fe4000fffe0ff */
[----:B------:R-:W-:Y:S02]  /*32e0*/  UIADD3 UR14, UPT, UPT, UR45, 0x40000100, URZ ;  /* 0x400001002d0e7890 */ /* 0x000fe4000fffe0ff */
[----:B------:R-:W-:Y:S02]  /*32f0*/  UIADD3 UR16, UPT, UPT, UR45, 0x100, URZ ;  /* 0x000001002d107890 */ /* 0x000fe4000fffe0ff */
[----:B------:R-:W-:Y:S01]  /*3300*/  UIADD3 UR15, UPT, UPT, UR45, 0x108, URZ ;  /* 0x000001082d0f7890 */ /* 0x000fe2000fffe0ff */
[----:B------:R-:W-:Y:S01]  /*3310*/  MOV R22, UR11 ;  /* 0x0000000b00167c02 */ /* 0x000fe20008000f00 */
[----:B------:R-:W-:Y:S01]  /*3320*/  UIADD3 UR12, UPT, UPT, UR45, 0x40000108, URZ ;  /* 0x400001082d0c7890 */ /* 0x000fe2000fffe0ff */
[----:B------:R-:W-:Y:S01]  /*3330*/  MOV R20, UR14 ;  /* 0x0000000e00147c02 */ /* 0x000fe20008000f00 */
[----:B------:R-:W-:Y:S01]  /*3340*/  UIADD3 UR76, UPT, UPT, UR45, -0x7fffff00, URZ ;  /* 0x800001002d4c7890 */ /* 0x000fe2000fffe0ff */
[----:B------:R-:W-:Y:S01]  /*3350*/  MOV R24, UR16 ;  /* 0x0000001000187c02 */ /* 0x000fe20008000f00 */
[----:B------:R-:W-:Y:S01]  /*3360*/  UIADD3 UR13, UPT, UPT, UR45, 0x10c, URZ ;  /* 0x0000010c2d0d7890 */ /* 0x000fe2000fffe0ff */
[----:B------:R-:W-:Y:S01]  /*3370*/  IMAD.U32 R23, RZ, RZ, UR15 ;  /* 0x0000000fff177e24 */ /* 0x000fe2000f8e00ff */
[----:B------:R-:W-:Y:S01]  /*3380*/  UIADD3 UR77, UPT, UPT, UR45, -0x7ffffef8, URZ ;  /* 0x800001082d4d7890 */ /* 0x000fe2000fffe0ff */
[----:B------:R-:W-:Y:S01]  /*3390*/  IMAD.U32 R19, RZ, RZ, UR12 ;  /* 0x0000000cff137e24 */ /* 0x000fe2000f8e00ff */
[----:B------:R-:W-:-:S02]  /*33a0*/  UIADD3 UR74, UPT, UPT, UR45, -0x3fffff00, URZ ;  /* 0xc00001002d4a7890 */ /* 0x000fc4000fffe0ff */
[----:B------:R-:W-:Y:S01]  /*33b0*/  UIADD3 UR72, UPT, UPT, UR45, 0x40000104, URZ ;  /* 0x400001042d487890 */ /* 0x000fe2000fffe0ff */
[----:B------:R-:W-:Y:S01]  /*33c0*/  IMAD.U32 R21, RZ, RZ, UR13 ;  /* 0x0000000dff157e24 */ /* 0x000fe2000f8e00ff */
[----:B------:R-:W-:Y:S02]  /*33d0*/  UIADD3 UR70, UPT, UPT, UR45, -0x7ffffefc, URZ ;  /* 0x800001042d467890 */ /* 0x000fe4000fffe0ff */
[----:B------:R-:W-:Y:S02]  /*33e0*/  UIADD3 UR68, UPT, UPT, UR45, -0x3ffffefc, URZ ;  /* 0xc00001042d447890 */ /* 0x000fe4000fffe0ff */
[----:B------:R-:W-:Y:S02]  /*33f0*/  USHF.R.U32.HI UR10, URZ, 0x11, UR16 ;  /* 0x00000011ff0a7899 */ /* 0x000fe40008011610 */
[----:B------:R-:W-:Y:S02]  /*3400*/  USHF.R.U32.HI UR8, URZ, 0x11, UR14 ;  /* 0x00000011ff087899 */ /* 0x000fe4000801160e */
[----:B------:R-:W-:-:S02]  /*3410*/  USHF.R.U32.HI UR7, URZ, 0x1a, UR12 ;  /* 0x0000001aff077899 */ /* 0x000fc4000801160c */
[----:B------:R-:W-:Y:S02]  /*3420*/  USHF.R.U32.HI UR6, URZ, 0x11, UR76 ;  /* 0x00000011ff067899 */ /* 0x000fe4000801164c */
[----:B------:R-:W-:Y:S02]  /*3430*/  USHF.R.U32.HI UR11, URZ, 0x11, UR11 ;  /* 0x00000011ff0b7899 */ /* 0x000fe4000801160b */
[----:B------:R-:W-:Y:S02]  /*3440*/  USHF.R.U32.HI UR9, URZ, 0x1a, UR15 ;  /* 0x0000001aff097899 */ /* 0x000fe4000801160f */
[----:B------:R-:W-:Y:S02]  /*3450*/  USHF.R.U32.HI UR5, URZ, 0x1a, UR77 ;  /* 0x0000001aff057899 */ /* 0x000fe4000801164d */
[----:B------:R-:W-:Y:S02]  /*3460*/  USHF.R.U32.HI UR4, URZ, 0x11, UR74 ;  /* 0x00000011ff047899 */ /* 0x000fe4000801164a */
[----:B------:R-:W-:-:S02]  /*3470*/  USHF.R.U32.HI UR14, URZ, 0x1a, UR13 ;  /* 0x0000001aff0e7899 */ /* 0x000fc4000801160d */
[----:B------:R-:W-:Y:S02]  /*3480*/  UIADD3 UR75, UPT, UPT, UR45, -0x3ffffef8, URZ ;  /* 0xc00001082d4b7890 */ /* 0x000fe4000fffe0ff */
[----:B------:R-:W-:Y:S02]  /*3490*/  UIADD3 UR73, UPT, UPT, UR45, 0x4000010c, URZ ;  /* 0x4000010c2d497890 */ /* 0x000fe4000fffe0ff */
[----:B------:R-:W-:Y:S02]  /*34a0*/  UIADD3 UR71, UPT, UPT, UR45, -0x7ffffef4, URZ ;  /* 0x8000010c2d477890 */ /* 0x000fe4000fffe0ff */
[----:B------:R-:W-:Y:S02]  /*34b0*/  UIADD3 UR69, UPT, UPT, UR45, -0x3ffffef4, URZ ;  /* 0xc000010c2d457890 */ /* 0x000fe4000fffe0ff */
[----:B------:R-:W-:Y:S02]  /*34c0*/  USHF.R.U32.HI UR13, URZ, 0x11, UR72 ;  /* 0x00000011ff0d7899 */ /* 0x000fe40008011648 */
[----:B------:R-:W-:-:S02]  /*34d0*/  USHF.R.U32.HI UR15, URZ, 0x11, UR70 ;  /* 0x00000011ff0f7899 */ /* 0x000fc40008011646 */
[----:B------:R-:W-:Y:S02]  /*34e0*/  USHF.R.U32.HI UR17, URZ, 0x11, UR68 ;  /* 0x00000011ff117899 */ /* 0x000fe40008011644 */
[----:B------:R-:W-:Y:S02]  /*34f0*/  ULOP3.LUT UR10, UR10, 0x6000, URZ, 0xc0, !UPT ;  /* 0x000060000a0a7892 */ /* 0x000fe4000f8ec0ff */
[----:B------:R-:W-:Y:S02]  /*3500*/  ULOP3.LUT UR64, UR8, 0x6000, URZ, 0xc0, !UPT ;  /* 0x0000600008407892 */ /* 0x000fe4000f8ec0ff */
[----:B------:R-:W-:Y:S02]  /*3510*/  ULOP3.LUT UR65, UR7, 0x30, URZ, 0xc0, !UPT ;  /* 0x0000003007417892 */ /* 0x000fe4000f8ec0ff */
[----:B------:R-:W-:Y:S02]  /*3520*/  ULOP3.LUT UR62, UR6, 0x6000, URZ, 0xc0, !UPT ;  /* 0x00006000063e7892 */ /* 0x000fe4000f8ec0ff */
[----:B------:R-:W-:-:S02]  /*3530*/  ULOP3.LUT UR7, UR11, 0x6000, URZ, 0xc0, !UPT ;  /* 0x000060000b077892 */ /* 0x000fc4000f8ec0ff */
[----:B------:R-:W-:Y:S02]  /*3540*/  ULOP3.LUT UR63, UR5, 0x30, URZ, 0xc0, !UPT ;  /* 0x00000030053f7892 */ /* 0x000fe4000f8ec0ff */
[----:B------:R-:W-:Y:S02]  /*3550*/  ULOP3.LUT UR8, UR4, 0x6000, URZ, 0xc0, !UPT ;  /* 0x0000600004087892 */ /* 0x000fe4000f8ec0ff */
[----:B------:R-:W-:Y:S02]  /*3560*/  UIADD3 UR11, UPT, UPT, -UR20, URZ, URZ ;  /* 0x000000ff140b7290 */ /* 0x000fe4000fffe1ff */
[----:B------:R-:W-:Y:S02]  /*3570*/  USHF.R.U32.HI UR12, URZ, 0x1a, UR75 ;  /* 0x0000001aff0c7899 */ /* 0x000fe4000801164b */
[----:B------:R-:W-:Y:S02]  /*3580*/  USHF.R.U32.HI UR16, URZ, 0x1a, UR73 ;  /* 0x0000001aff107899 */ /* 0x000fe40008011649 */
[----:B------:R-:W-:Y:S01]  /*3590*/  USHF.R.U32.HI UR18, URZ, 0x1a, UR71 ;  /* 0x0000001aff127899 */ /* 0x000fe20008011647 */
[----:B------:R-:W-:Y:S01]  /*35a0*/  IMAD.U32 R14, RZ, RZ, UR11 ;  /* 0x0000000bff0e7e24 */ /* 0x000fe2000f8e00ff */
[----:B------:R-:W-:-:S02]  /*35b0*/  USHF.R.U32.HI UR19, URZ, 0x1a, UR69 ;  /* 0x0000001aff137899 */ /* 0x000fc40008011645 */
[----:B------:R-:W-:Y:S02]  /*35c0*/  ULOP3.LUT UR6, UR13, 0x6000, URZ, 0xc0, !UPT ;  /* 0x000060000d067892 */ /* 0x000fe4000f8ec0ff */
[----:B------:R-:W-:Y:S02]  /*35d0*/  ULOP3.LUT UR5, UR15, 0x6000, URZ, 0xc0, !UPT ;  /* 0x000060000f057892 */ /* 0x000fe4000f8ec0ff */
[----:B------:R-:W-:Y:S02]  /*35e0*/  ULOP3.LUT UR4, UR17, 0x6000, URZ, 0xc0, !UPT ;  /* 0x0000600011047892 */ /* 0x000fe4000f8ec0ff */
[----:B------:R-:W-:Y:S02]  /*35f0*/  ULOP3.LUT UR66, UR10, 0x8a0, URZ, 0xfc, !UPT ;  /* 0x000008a00a427892 */ /* 0x000fe4000f8efcff */
[----:B------:R-:W-:Y:S02]  /*3600*/  ULOP3.LUT UR64, UR64, 0x8a0, URZ, 0xfc, !UPT ;  /* 0x000008a040407892 */ /* 0x000fe4000f8efcff */
[----:B------:R-:W-:-:S02]  /*3610*/  ULOP3.LUT UR62, UR62, 0x8a0, URZ, 0xfc, !UPT ;  /* 0x000008a03e3e7892 */ /* 0x000fc4000f8efcff */
        /* <DEDUP_REMOVED lines=11> */
[----:B------:R-:W-:-:S02]  /*36d0*/  UPRMT UR67, UR9, 0x5410, UR66 ;  /* 0x0000541009437896 */ /* 0x000fc40008000042 */
[----:B------:R-:W-:Y:S02]  /*36e0*/  UPRMT UR65, UR65, 0x5410, UR64 ;  /* 0x0000541041417896 */ /* 0x000fe40008000040 */
[----:B------:R-:W-:Y:S02]  /*36f0*/  UPRMT UR63, UR63, 0x5410, UR62 ;  /* 0x000054103f3f7896 */ /* 0x000fe4000800003e */
[----:B------:R-:W-:Y:S02]  /*3700*/  UPRMT UR61, UR12, 0x5410, UR8 ;  /* 0x000054100c3d7896 */ /* 0x000fe40008000008 */
[----:B------:R-:W-:Y:S02]  /*3710*/  UPRMT UR59, UR14, 0x5410, UR7 ;  /* 0x000054100e3b7896 */ /* 0x000fe40008000007 */
[----:B------:R-:W-:Y:S02]  /*3720*/  UPRMT UR57, UR16, 0x5410, UR6 ;  /* 0x0000541010397896 */ /* 0x000fe40008000006 */
[----:B------:R-:W-:-:S02]  /*3730*/  UPRMT UR55, UR18, 0x5410, UR5 ;  /* 0x0000541012377896 */ /* 0x000fc40008000005 */
[----:B------:R-:W-:Y:S01]  /*3740*/  UPRMT UR53, UR19, 0x5410, UR4 ;  /* 0x0000541013357896 */ /* 0x000fe20008000004 */
[----:B------:R-:W-:Y:S01]  /*3750*/  UMOV UR66, URZ ;  /* 0x000000ff00427c82 */ /* 0x000fe20008000000 */
[----:B------:R-:W-:Y:S01]  /*3760*/  UMOV UR64, URZ ;  /* 0x000000ff00407c82 */ /* 0x000fe20008000000 */
[----:B------:R-:W-:-:S09]  /*3770*/  UMOV UR62, URZ ;  /* 0x000000ff003e7c82 */ /* 0x000fd20008000000 */
.L_x_61:
[----:B------:R-:W-:Y:S02]  /*3780*/  LEA R0, R10, UR49, 0x3 ;  /* 0x000000310a007c11 */ /* 0x000fe4000f8e18ff */
[----:B------:R-:W-:Y:S02]  /*3790*/  SHF.L.U32 R2, R9, 0x1f, RZ ;  /* 0x0000001f09027819 */ /* 0x000fe400000006ff */
[----:B------:R-:W-:Y:S01]  /*37a0*/  PLOP3.LUT P0, PT, PT, PT, UP3, 0x80, 0x8 ;  /* 0x000000000008781c */ /* 0x000fe20003f0f038 */
[----:B------:R-:W-:Y:S01]  /*37b0*/  VIADD R3, R0, 0x80 ;  /* 0x0000008000037836 */ /* 0x000fe20000000000 */
[----:B-1----:R-:W1:Y:S02]  /*37c0*/  SYNCS.PHASECHK.TRANS64.TRYWAIT P1, [R0+URZ+0x70], R2 ;  /* 0x00007002000075a7 */ /* 0x002e6400080211ff */
[----:B-1--4-:R-:W-:Y:S09]  /*37d0*/  @!P1 BRA `(.L_x_55) ;  /* 0x0000006000949947 */ /* 0x012ff20003800000 */
.L_x_142:
[----:B------:R-:W-:Y:S01]  /*37e0*/  LEA R4, R10, UR49, 0x4 ;  /* 0x000000310a047c11 */ /* 0x000fe2000f8e20ff */
[----:B------:R-:W-:Y:S01]  /*37f0*/  @UP3 ULEA UR4, UR46, UR49, 0x3 ;  /* 0x000000312e043291 */ /* 0x000fe2000f8e18ff */
[----:B------:R-:W-:Y:S02]  /*3800*/  R2UR UR5, R18 ;  /* 0x00000000120572ca */ /* 0x000fe400000e0000 */
[----:B------:R-:W-:Y:S02]  /*3810*/  PLOP3.LUT P2, PT, PT, PT, PT, 0x80, 0x8 ;  /* 0x000000000008781c */ /* 0x000fe40003f4f070 */
[----:B------:R-:W2:Y:S01]  /*3820*/  LDS.128 R4, [R4+0xe0] ;  /* 0x0000e00004047984 */ /* 0x000ea20000000c00 */
[----:B------:R-:W-:Y:S02]  /*3830*/  PRMT R3, RZ, 0x654, R3 ;  /* 0x00000654ff037816 */ /* 0x000fe40000000003 */
[----:B-1----:R-:W-:Y:S01]  /*3840*/  @P0 SHF.L.U32 R2, R8, 0x1f, RZ ;  /* 0x0000001f08020819 */ /* 0x002fe200000006ff */
[----:B------:R-:W-:Y:S01]  /*3850*/  @!PT LDS RZ, [RZ] ;  /* 0x00000000fffff984 */ /* 0x000fe20000000800 */
[----:B------:R-:W-:Y:S01]  /*3860*/  @!PT LDS RZ, [RZ] ;  /* 0x00000000fffff984 */ /* 0x000fe20000000800 */
[----:B------:R-:W-:Y:S01]  /*3870*/  @!PT LDS RZ, [RZ] ;  /* 0x00000000fffff984 */ /* 0x000fe20000000800 */
[----:B------:R-:W-:Y:S01]  /*3880*/  @!PT LDS RZ, [RZ] ;  /* 0x00000000fffff984 */ /* 0x000fe20000000800 */
[----:B------:R1:W-:Y:S06]  /*3890*/  MEMBAR.ALL.CTA ;  /* 0x0000000000007992 */ /* 0x0003ec0000008000 */
[----:B-1----:R-:W1:Y:S01]  /*38a0*/  FENCE.VIEW.ASYNC.S ;  /* 0x00000000000073c6 */ /* 0x002e620000000000 */
[----:B------:R-:W-:Y:S01]  /*38b0*/  SHF.L.U32 R0, R11, 0x1f, RZ ;  /* 0x0000001f0b007819 */ /* 0x000fe200000006ff */
[----:B------:R-:W-:-:S02]  /*38c0*/  ULEA UR6, UR5, UR49, 0x3 ;  /* 0x0000003105067291 */ /* 0x000fc4000f8e18ff */
[----:B------:R-:W-:-:S04]  /*38d0*/  ULEA UR44, UR5, UR45, 0x7 ;  /* 0x0000002d052c7291 */ /* 0x000fc8000f8e38ff */
[----:B------:R-:W-:Y:S01]  /*38e0*/  IMAD.U32 R13, RZ, RZ, UR6 ;  /* 0x00000006ff0d7e24 */ /* 0x000fe2000f8e00ff */
[----:B-1----:R1:W-:Y:S01]  /*38f0*/  SYNCS.ARRIVE.TRANS64.RED.A1T0 RZ, [R3+URZ], RZ ;  /* 0x000000ff03ff79a7 */ /* 0x0023e200081004ff */
[----:B------:R1:W4:Y:S01]  /*3900*/  @P0 SYNCS.PHASECHK.TRANS64.TRYWAIT P2, [UR4], R2 ;  /* 0x00000002ff0005a7 */ /* 0x0003220008041104 */
[----:B--2---:R-:W-:Y:S01]  /*3910*/  LOP3.LUT P1, RZ, R6, 0x1, RZ, 0xc0, !PT ;  /* 0x0000000106ff7812 */ /* 0x004fe2000782c0ff */
[----:B------:R-:W2:Y:S02]  /*3920*/  SYNCS.PHASECHK.TRANS64.TRYWAIT P0, [UR6+0xa0], R0 ;  /* 0x0000a000ff0075a7 */ /* 0x000ea40008001106 */
[----:B-12-4-:R-:W-:Y:S10]  /*3930*/  @!P0 BRA `(.L_x_56) ;  /* 0x0000006000508947 */ /* 0x016ff40003800000 */
.L_x_144:
[----:B------:R-:W-:Y:S01]  /*3940*/  IADD3 R10, PT, PT, R10, 0x1, RZ ;  /* 0x000000010a0a7810 */ /* 0x000fe20007ffe0ff */
[----:B------:R-:W-:Y:S06]  /*3950*/  BRA.U !UP3, `(.L_x_57) ;  /* 0x000000050b6c7547 */ /* 0x000fec000b800000 */
[----:B------:R-:W-:Y:S01]  /*3960*/  R2UR UR48, R14 ;  /* 0x000000000e3072ca */ /* 0x000fe200000e0000 */
[----:B------:R-:W-:Y:S01]  /*3970*/  UMOV UR9, URZ ;  /* 0x000000ff00097c82 */ /* 0x000fe20008000000 */
[----:B------:R-:W-:Y:S01]  /*3980*/  R2UR UR47, R12 ;  /* 0x000000000c2f72ca */ /* 0x000fe200000e0000 */
[----:B------:R-:W-:-:S14]  /*3990*/  UMOV UR5, UR46 ;  /* 0x0000002e00057c82 */ /* 0x000fdc0008000000 */
.L_x_60:
[----:B------:R-:W-:Y:S02]  /*39a0*/  UIADD3 UR48, UPT, UPT, UR48, 0x1, URZ ;  /* 0x0000000130307890 */ /* 0x000fe4000fffe0ff */
[----:B------:R-:W-:Y:S02]  /*39b0*/  ULEA UR7, UR5, UR49, 0x3 ;  /* 0x0000003105077291 */ /* 0x000fe4000f8e18ff */
[----:B------:R-:W-:Y:S01]  /*39c0*/  UISETP.NE.AND UP0, UPT, UR48, URZ, UPT ;  /* 0x000000ff3000728c */ /* 0x000fe2000bf05270 */
[----:B--2-4-:R-:W-:Y:S10]  /*39d0*/  @P2 BRA `(.L_x_58) ;  /* 0x00000000000c2947 */ /* 0x014ff40003800000 */
[----:B-1----:R-:W-:Y:S04]  /*39e0*/  SHF.L.U32 R2, R8, 0x1f, RZ ;  /* 0x0000001f08027819 */ /* 0x002fe800000006ff */
[----:B------:R-:W1:Y:S02]  /*39f0*/  SYNCS.PHASECHK.TRANS64.TRYWAIT P0, [UR7], R2 ;  /* 0x00000002ff0075a7 */ /* 0x000e640008001107 */
[----:B-1----:R-:W-:Y:S05]  /*3a00*/  @!P0 BRA `(.L_x_59) ;  /* 0x0000006000388947 */ /* 0x002fea0003800000 */
.L_x_58:
[----:B------:R-:W-:Y:S01]  /*3a10*/  UISETP.NE.AND UP1, UPT, UR47, 0x1, UPT ;  /* 0x000000012f00788c */ /* 0x000fe2000bf25270 */
[----:B------:R-:W-:Y:S01]  /*3a20*/  PLOP3.LUT P2, PT, PT, PT, PT, 0x80, 0x8 ;  /* 0x000000000008781c */ /* 0x000fe20003f4f070 */
[----:B------:R-:W-:Y:S01]  /*3a30*/  UIADD3 UR4, UPT, UPT, UR5, 0x1, URZ ;  /* 0x0000000105047890 */ /* 0x000fe2000fffe0ff */
[----:B------:R-:W-:Y:S01]  /*3a40*/  R2UR UR10, R16 ;  /* 0x00000000100a72ca */ /* 0x000fe200000e0000 */
[----:B------:R-:W-:Y:S01]  /*3a50*/  UIADD3 UR50, UPT, UPT, UR7, 0x10, URZ ;  /* 0x0000001007327890 */ /* 0x000fe2000fffe0ff */
[----:B------:R-:W-:Y:S01]  /*3a60*/  R2UR UR8, R17 ;  /* 0x00000000110872ca */ /* 0x000fe200000e0000 */
[----:B------:R-:W-:Y:S01]  /*3a70*/  UISETP.NE.AND UP2, UPT, UR4, 0x2, UPT ;  /* 0x000000020400788c */ /* 0x000fe2000bf45270 */
[----:B------:R-:W-:Y:S01]  /*3a80*/  PLOP3.LUT P0, PT, PT, PT, UP1, 0x80, 0x8 ;  /* 0x000000000008781c */ /* 0x000fe20003f0f018 */
[----:B------:R-:W-:Y:S01]  /*3a90*/  UIADD3 UR47, UPT, UPT, UR47, -0x1, URZ ;  /* 0xffffffff2f2f7890 */ /* 0x000fe2000fffe0ff */
[----:B------:R-:W-:Y:S01]  /*3aa0*/  R2UR UR12, R15 ;  /* 0x000000000f0c72ca */ /* 0x000fe200000e0000 */
[----:B------:R-:W-:Y:S02]  /*3ab0*/  USEL UR6, URZ, 0x1, UP2 ;  /* 0x00000001ff067887 */ /* 0x000fe40009000000 */
[----:B------:R-:W-:Y:S01]  /*3ac0*/  USEL UR46, UR4, URZ, UP2 ;  /* 0x000000ff042e7287 */ /* 0x000fe20009000000 */
[----:B------:R-:W-:Y:S01]  /*3ad0*/  UMOV UR11, 0x4008 ;  /* 0x00004008000b7882 */ /* 0x000fe20000000000 */
[----:B------:R-:W-:Y:S02]  /*3ae0*/  UMOV UR43, 0x4008 ;  /* 0x00004008002b7882 */ /* 0x000fe40000000000 */
[----:B------:R-:W-:Y:S01]  /*3af0*/  @UP1 ULEA UR4, UR46, UR49, 0x3 ;  /* 0x000000312e041291 */ /* 0x000fe2000f8e18ff */
[----:B------:R-:W-:Y:S01]  /*3b00*/  LOP3.LUT R8, R8, UR6, RZ, 0x3c, !PT ;  /* 0x0000000608087c12 */ /* 0x000fe2000f8e3cff */
[----:B------:R-:W-:Y:S02]  /*3b10*/  ULEA UR10, UR5, UR10, 0x6 ;  /* 0x0000000a050a7291 */ /* 0x000fe4000f8e30ff */
[----:B------:R-:W-:Y:S01]  /*3b20*/  ULEA UR8, UR5, UR8, 0x6 ;  /* 0x0000000805087291 */ /* 0x000fe2000f8e30ff */
[----:B-1----:R-:W-:Y:S01]  /*3b30*/  @P0 SHF.L.U32 R0, R8, 0x1f, RZ ;  /* 0x0000001f08000819 */ /* 0x002fe200000006ff */
[----:B------:R-:W-:Y:S02]  /*3b40*/  UIADD3 UR42, UPT, UPT, UR10, 0x20, URZ ;  /* 0x000000200a2a7890 */ /* 0x000fe4000fffe0ff */
[----:B------:R-:W-:Y:S01]  /*3b50*/  UISETP.NE.U32.AND UP1, UPT, UR9, URZ, UPT ;  /* 0x000000ff0900728c */ /* 0x000fe2000bf25070 */
[----:B------:R2:W4:Y:S01]  /*3b60*/  @P0 SYNCS.PHASECHK.TRANS64.TRYWAIT P2, [UR4], R0 ;  /* 0x00000000ff0005a7 */ /* 0x0005220008041104 */
[----:B------:R-:W-:Y:S01]  /*3b70*/  UIADD3 UR40, UPT, UPT, UR8, 0x20, URZ ;  /* 0x0000002008287890 */ /* 0x000fe2000fffe0ff */
[----:B------:R1:W-:Y:S01]  /*3b80*/  UTCCP.T.S.4x32dp128bit tmem[UR45+0x100], gdesc[UR10] ;  /* 0x0001000a2d0079e7 */ /* 0x0003e20009100000 */
[----:B------:R-:W-:Y:S02]  /*3b90*/  ULEA UR6, UR5, UR12, 0xb ;  /* 0x0000000c05067291 */ /* 0x000fe4000f8e58ff */
[----:B------:R-:W-:Y:S01]  /*3ba0*/  ULEA UR4, UR5, UR51, 0xb ;  /* 0x0000003305047291 */ /* 0x000fe2000f8e58ff */
[----:B------:R3:W-:Y:S01]  /*3bb0*/  UTCCP.T.S.4x32dp128bit tmem[UR45+0x104], gdesc[UR42] ;  /* 0x0001042a2d0079e7 */ /* 0x0007e20009100000 */
[----:B------:R-:W-:Y:S02]  /*3bc0*/  UIADD3 UR38, UPT, UPT, UR6, 0x2, URZ ;  /* 0x0000000206267890 */ /* 0x000fe4000fffe0ff */
        /* <DEDUP_REMOVED lines=8> */
[----:B------:R-:W-:Y:S01]  /*3c50*/  UIADD3 UR20, UPT, UPT, UR4, 0x402, URZ ;  /* 0x0000040204147890 */ /* 0x000fe2000fffe0ff */
[----:B-1----:R-:W-:Y:S01]  /*3c60*/  R2UR UR10, R22 ;  /* 0x00000000160a72ca */ /* 0x002fe200000e0000 */
[----:B------:R-:W-:Y:S01]  /*3c70*/  UIADD3 UR18, UPT, UPT, UR6, 0x404, URZ ;  /* 0x0000040406127890 */ /* 0x000fe2000fffe0ff */
[----:B------:R-:W-:Y:S01]  /*3c80*/  R2UR UR11, R21 ;  /* 0x00000000150b72ca */ /* 0x000fe200000e0000 */
[----:B------:R-:W-:Y:S01]  /*3c90*/  UIADD3 UR16, UPT, UPT, UR4, 0x404, URZ ;  /* 0x0000040404107890 */ /* 0x000fe2000fffe0ff */
[----:B---3--:R-:W-:Y:S01]  /*3ca0*/  R2UR UR42, R20 ;  /* 0x00000000142a72ca */ /* 0x008fe200000e0000 */
[----:B------:R-:W-:Y:S01]  /*3cb0*/  UIADD3 UR14, UPT, UPT, UR6, 0x406, URZ ;  /* 0x00000406060e7890 */ /* 0x000fe2000fffe0ff */
[----:B------:R-:W-:Y:S01]  /*3cc0*/  R2UR UR43, R19 ;  /* 0x00000000132b72ca */ /* 0x000fe200000e0000 */
[----:B------:R-:W-:Y:S01]  /*3cd0*/  UIADD3 UR12, UPT, UPT, UR4, 0x406, URZ ;  /* 0x00000406040c7890 */ /* 0x000fe2000fffe0ff */
[----:B------:R-:W-:Y:S01]  /*3ce0*/  UMOV UR9, 0x4008 ;  /* 0x0000400800097882 */ /* 0x000fe20000000000 */
[----:B------:R-:W-:Y:S01]  /*3cf0*/  UMOV UR41, 0x4008 ;  /* 0x0000400800297882 */ /* 0x000fe20000000000 */
[----:B------:R1:W-:Y:S01]  /*3d00*/  UTCCP.T.S.4x32dp128bit tmem[UR45+0x108], gdesc[UR8] ;  /* 0x000108082d0079e7 */ /* 0x0003e20009100000 */
[----:B------:R-:W-:Y:S01]  /*3d10*/  UTCCP.T.S.4x32dp128bit tmem[UR45+0x10c], gdesc[UR40] ;  /* 0x00010c282d0079e7 */ /* 0x000fe20009100000 */
[----:B------:R-:W-:Y:S01]  /*3d20*/  UMOV UR7, 0x40004040 ;  /* 0x4000404000077882 */ /* 0x000fe20000000000 */
        /* <DEDUP_REMOVED lines=15> */
[----:B-1----:R-:W-:Y:S02]  /*3e20*/  R2UR UR8, R24 ;  /* 0x00000000180872ca */ /* 0x002fe400000e0000 */
[----:B------:R-:W-:Y:S11]  /*3e30*/  R2UR UR9, R23 ;  /* 0x00000000170972ca */ /* 0x000ff600000e0000 */
[----:B------:R-:W-:Y:S02]  /*3e40*/  @!UPT UIADD3 URZ, UPT, UPT, URZ, URZ, URZ ;  /* 0x000000fffffff290 */ /* 0x000fe4000fffe0ff */
[----:B------:R1:W-:Y:S01]  /*3e50*/  UTCQMMA gdesc[UR4], gdesc[UR6], tmem[UR44], tmem[UR66], idesc[UR67], tmem[UR8], UP1 ;  /* 0x0008420604007dea */ /* 0x0003e2000880032c */
[----:B------:R2:W-:Y:S01]  /*3e60*/  UTCQMMA gdesc[UR36], gdesc[UR38], tmem[UR44], tmem[UR64], idesc[UR65], tmem[UR42], UPT ;  /* 0x002a402624007dea */ /* 0x0005e2000b80032c */
[----:B------:R2:W-:Y:S01]  /*3e70*/  UTCQMMA gdesc[UR32], gdesc[UR34], tmem[UR44], tmem[UR62], idesc[UR63], tmem[UR76], UPT ;  /* 0x004c3e2220007dea */ /* 0x0005e2000b80032c */
[----:B------:R2:W-:Y:S01]  /*3e80*/  UTCQMMA gdesc[UR28], gdesc[UR30], tmem[UR44], tmem[UR60], idesc[UR61], tmem[UR74], UPT ;  /* 0x004a3c1e1c007dea */ /* 0x0005e2000b80032c */
[----:B------:R2:W-:Y:S01]  /*3e90*/  UTCQMMA gdesc[UR24], gdesc[UR26], tmem[UR44], tmem[UR58], idesc[UR59], tmem[UR10], UPT ;  /* 0x000a3a1a18007dea */ /* 0x0005e2000b80032c */
[----:B------:R2:W-:Y:S01]  /*3ea0*/  UTCQMMA gdesc[UR20], gdesc[UR22], tmem[UR44], tmem[UR56], idesc[UR57], tmem[UR72], UPT ;  /* 0x0048381614007dea */ /* 0x0005e2000b80032c */
[----:B------:R2:W-:Y:S01]  /*3eb0*/  UTCQMMA gdesc[UR16], gdesc[UR18], tmem[UR44], tmem[UR54], idesc[UR55], tmem[UR70], UPT ;  /* 0x0046361210007dea */ /* 0x0005e2000b80032c */
[----:B------:R2:W-:Y:S01]  /*3ec0*/  UTCQMMA gdesc[UR12], gdesc[UR14], tmem[UR44], tmem[UR52], idesc[UR53], tmem[UR68], UPT ;  /* 0x0044340e0c007dea */ /* 0x0005e2000b80032c */
[----:B------:R2:W-:Y:S01]  /*3ed0*/  UTCBAR [UR50], URZ ;  /* 0x000000ff320073e9 */ /* 0x0005e200080000ff */
[----:B-1----:R-:W-:Y:S01]  /*3ee0*/  UMOV UR9, 0x1 ;  /* 0x0000000100097882 */ /* 0x002fe20000000000 */
[----:B------:R-:W-:Y:S01]  /*3ef0*/  UMOV UR5, UR46 ;  /* 0x0000002e00057c82 */ /* 0x000fe20008000000 */
[----:B------:R-:W-:Y:S05]  /*3f00*/  BRA.U UP0, `(.L_x_60) ;  /* 0xfffffff900a47547 */ /* 0x000fea000b83ffff */
.L_x_57:
[----:B------:R-:W-:Y:S02]  /*3f10*/  R2UR UR4, R18 ;  /* 0x00000000120472ca */ /* 0x000fe400000e0000 */
[----:B------:R-:W-:Y:S02]  /*3f20*/  R2UR UR5, R13 ;  /* 0x000000000d0572ca */ /* 0x000fe400000e0000 */
[----:B------:R-:W-:-:S04]  /*3f30*/  ISETP.NE.AND P0, PT, R10, 0x2, PT ;  /* 0x000000020a00780c */ /* 0x000fc80003f05270 */
[----:B-12---:R-:W-:Y:S02]  /*3f40*/  SEL R0, RZ, 0x1, P0 ;  /* 0x00000001ff007807 */ /* 0x006fe40000000000 */
[----:B------:R-:W-:Y:S02]  /*3f50*/  SEL R10, R10, RZ, P0 ;  /* 0x000000ff0a0a7207 */ /* 0x000fe40000000000 */
[----:B------:R-:W-:Y:S01]  /*3f60*/  LOP3.LUT R9, R9, R0, RZ, 0x3c, !PT ;  /* 0x0000000009097212 */ /* 0x000fe200078e3cff */
[----:B------:R-:W-:Y:S02]  /*3f70*/  UIADD3 UR4, UPT, UPT, UR4, 0x1, URZ ;  /* 0x0000000104047890 */ /* 0x000fe4000fffe0ff */
[----:B------:R-:W-:Y:S02]  /*3f80*/  UIADD3 UR5, UPT, UPT, UR5, 0x90, URZ ;  /* 0x0000009005057890 */ /* 0x000fe4000fffe0ff */
[----:B------:R-:W-:-:S04]  /*3f90*/  UISETP.NE.AND UP0, UPT, UR4, 0x2, UPT ;  /* 0x000000020400788c */ /* 0x000fc8000bf05270 */
[----:B------:R-:W-:Y:S02]  /*3fa0*/  USEL UR6, URZ, 0x1, UP0 ;  /* 0x00000001ff067887 */ /* 0x000fe40008000000 */
[----:B------:R-:W-:Y:S01]  /*3fb0*/  USEL UR4, UR4, URZ, UP0 ;  /* 0x000000ff04047287 */ /* 0x000fe20008000000 */
[----:B------:R1:W-:Y:S03]  /*3fc0*/  UTCBAR [UR5], URZ ;  /* 0x000000ff050073e9 */ /* 0x0003e600080000ff */
[----:B------:R-:W-:Y:S02]  /*3fd0*/  LOP3.LUT R11, R11, UR6, RZ, 0x3c, !PT ;  /* 0x000000060b0b7c12 */ /* 0x000fe4000f8e3cff */
[----:B------:R-:W-:Y:S01]  /*3fe0*/  IMAD.U32 R18, RZ, RZ, UR4 ;  /* 0x00000004ff127e24 */ /* 0x000fe2000f8e00ff */
[----:B------:R-:W-:Y:S06]  /*3ff0*/  @P1 BRA `(.L_x_61) ;  /* 0xfffffff400e01947 */ /* 0x000fec000383ffff */
[----:B------:R-:W2:Y:S01]  /*4000*/  S2UR UR7, SR_CgaCtaId ;  /* 0x00000000000779c3 */ /* 0x000ea20000008800 */
[----:B-1----:R-:W-:Y:S02]  /*4010*/  R2UR UR5, R18 ;  /* 0x00000000120572ca */ /* 0x002fe400000e0000 */
[----:B------:R-:W-:Y:S01]  /*4020*/  ELECT P0, URZ, PT ;  /* 0x0000000000ff782f */ /* 0x000fe20003800000 */
[----:B------:R-:W-:Y:S01]  /*4030*/  IMAD.MOV.U32 R0, RZ, RZ, 0x1 ;  /* 0x00000001ff007424 */ /* 0x000fe200078e00ff */
[----:B------:R-:W-:Y:S01]  /*4040*/  UIADD3 UR49, UPT, UPT, UR49, 0xa0, URZ ;  /* 0x000000a031317890 */ /* 0x000fe2000fffe0ff */
[----:B------:R-:W-:Y:S01]  /*4050*/  SHF.L.U32 R2, R11, 0x1f, RZ ;  /* 0x0000001f0b027819 */ /* 0x000fe200000006ff */
[----:B------:R-:W-:Y:S01]  /*4060*/  UMOV UR4, 0x40 ;  /* 0x0000004000047882 */ /* 0x000fe20000000000 */
[----:B------:R-:W-:Y:S01]  /*4070*/  UVIRTCOUNT.DEALLOC.SMPOOL 0x80 ;  /* 0x000000800000784c */ /* 0x000fe20000000000 */
[----:B--2---:R-:W-:-:S05]  /*4080*/  ULEA UR7, UR7, UR4, 0x18 ;  /* 0x0000000407077291 */ /* 0x004fca000f8ec0ff */
[----:B------:R-:W-:-:S04]  /*4090*/  ULEA UR4, UR5, UR49, 0x3 ;  /* 0x0000003105047291 */ /* 0x000fc8000f8e18ff */
[----:B------:R1:W-:Y:S05]  /*40a0*/  @P0 STS.U8 [UR7+0x1c], R0 ;  /* 0x00001c00ff000988 */ /* 0x0003ea0008000007 */
[----:B------:R-:W2:Y:S02]  /*40b0*/  SYNCS.PHASECHK.TRANS64.TRYWAIT P0, [UR4], R2 ;  /* 0x00000002ff0075a7 */ /* 0x000ea40008001104 */
[----:B-12---:R-:W-:Y:S05]  /*40c0*/  @!P0 BRA `(.L_x_62) ;  /* 0x0000005800a08947 */ /* 0x006fea0003800000 */
.L_x_147:
[----:B------:R-:W-:-:S13]  /*40d0*/  R2UR UR4, R18 ;  /* 0x00000000120472ca */ /* 0x000fda00000e0000 */
[----:B------:R-:W-:-:S04]  /*40e0*/  UIADD3 UR4, UPT, UPT, UR4, 0x1, URZ ;  /* 0x0000000104047890 */ /* 0x000fc8000fffe0ff */
[----:B------:R-:W-:-:S04]  /*40f0*/  UISETP.NE.AND UP0, UPT, UR4, 0x2, UPT ;  /* 0x000000020400788c */ /* 0x000fc8000bf05270 */
[----:B------:R-:W-:Y:S02]  /*4100*/  USEL UR5, URZ, 0x1, UP0 ;  /* 0x00000001ff057887 */ /* 0x000fe40008000000 */
[----:B------:R-:W-:-:S04]  /*4110*/  USEL UR4, UR4, URZ, UP0 ;  /* 0x000000ff04047287 */ /* 0x000fc80008000000 */
[----:B------:R-:W-:Y:S01]  /*4120*/  ULEA UR4, UR4, UR49, 0x3 ;  /* 0x0000003104047291 */ /* 0x000fe2000f8e18ff */
[----:B-1----:R-:W-:-:S04]  /*4130*/  LOP3.LUT R2, R11, UR5, RZ, 0x3c, !PT ;  /* 0x000000050b027c12 */ /* 0x002fc8000f8e3cff */
[----:B------:R-:W-:-:S04]  /*4140*/  SHF.L.U32 R2, R2, 0x1f, RZ ;  /* 0x0000001f02027819 */ /* 0x000fc800000006ff */
[----:B------:R-:W1:Y:S02]  /*4150*/  SYNCS.PHASECHK.TRANS64.TRYWAIT P0, [UR4], R2 ;  /* 0x00000002ff0075a7 */ /* 0x000e640008001104 */
[----:B-1----:R-:W-:Y:S05]  /*4160*/  @!P0 BRA `(.L_x_63) ;  /* 0x0000005800908947 */ /* 0x002fea0003800000 */
.L_x_149:
[----:B------:R-:W-:Y:S01]  /*4170*/  NOP ;  /* 0x0000000000007918 */ /* 0x000fe20000000000 */
[----:B-1----:R-:W1:Y:S01]  /*4180*/  LDS R0, [UR7+0x14] ;  /* 0x00001407ff007984 */ /* 0x002e620008000800 */
[----:B------:R-:W-:Y:S01]  /*4190*/  ULOP3.LUT UR4, UR45, 0xffff, URZ, 0xc0, !UPT ;  /* 0x0000ffff2d047892 */ /* 0x000fe2000f8ec0ff */
[----:B------:R-:W-:Y:S01]  /*41a0*/  UMOV UR5, 0xffff ;  /* 0x0000ffff00057882 */ /* 0x000fe20000000000 */
[----:B------:R-:W-:Y:S02]  /*41b0*/  UMOV UR6, 0x1 ;  /* 0x0000000100067882 */ /* 0x000fe40000000000 */
[----:B------:R-:W-:-:S04]  /*41c0*/  USHF.R.U32.HI UR4, URZ, 0x5, UR4 ;  /* 0x00000005ff047899 */ /* 0x000fc80008011604 */
[----:B------:R-:W-:Y:S02]  /*41d0*/  USHF.L.U32 UR5, UR5, UR4, URZ ;  /* 0x0000000405057299 */ /* 0x000fe400080006ff */
[----:B------:R-:W-:-:S04]  /*41e0*/  USHF.L.U32 UR4, UR6, UR4, URZ ;  /* 0x0000000406047299 */ /* 0x000fc800080006ff */
[----:B-1----:R-:W-:-:S04]  /*41f0*/  LOP3.LUT R0, R0, UR5, RZ, 0xc0, !PT ;  /* 0x0000000500007c12 */ /* 0x002fc8000f8ec0ff */
[----:B------:R-:W-:-:S13]  /*4200*/  ISETP.NE.AND P0, PT, R0, UR5, PT ;  /* 0x0000000500007c0c */ /* 0x000fda000bf05270 */
[----:B------:R-:W-:Y:S05]  /*4210*/  @P0 BRA `(.L_x_64) ;  /* 0x0000000000580947 */ /* 0x000fea0003800000 */
[----:B------:R-:W1:Y:S02]  /*4220*/  LDS R0, [UR7+0x18] ;  /* 0x00001807ff007984 */ /* 0x000e640008000800 */
[----:B-1----:R-:W-:-:S04]  /*4230*/  LOP3.LUT R0, R0, UR4, RZ, 0xc0, !PT ;  /* 0x0000000400007c12 */ /* 0x002fc8000f8ec0ff */
[----:B------:R-:W-:-:S13]  /*4240*/  ISETP.NE.AND P0, PT, R0, UR4, PT ;  /* 0x0000000400007c0c */ /* 0x000fda000bf05270 */
[----:B------:R-:W-:Y:S05]  /*4250*/  @P0 BRA `(.L_x_65) ;  /* 0x00000000003c0947 */ /* 0x000fea0003800000 */
[----:B------:R-:W1:Y:S01]  /*4260*/  S2R R2, SR_LANEID ;  /* 0x0000000000027919 */ /* 0x000e620000000000 */
[----:B------:R-:W-:-:S06]  /*4270*/  ULOP3.LUT UR5, URZ, UR5, URZ, 0x33, !UPT ;  /* 0x00000005ff057292 */ /* 0x000fcc000f8e33ff */
[----:B------:R-:W-:-:S04]  /*4280*/  IMAD.U32 R0, RZ, RZ, UR5 ;  /* 0x00000005ff007e24 */ /* 0x000fc8000f8e00ff */
[----:B------:R2:W3:Y:S02]  /*4290*/  REDUX UR8, R0 ;  /* 0x00000000000873c4 */ /* 0x0004e40000000000 */
[----:B------:R1:W-:Y:S01]  /*42a0*/  UTCATOMSWS.AND URZ, UR5 ;  /* 0x0000000500ff79e3 */ /* 0x0003e20008000000 */
[----:B--2---:R-:W-:Y:S01]  /*42b0*/  LOP3.LUT R0, RZ, UR4, RZ, 0x33, !PT ;  /* 0x00000004ff007c12 */ /* 0x004fe2000f8e33ff */
[----:B------:R-:W-:Y:S02]  /*42c0*/  VOTEU.ANY UR4, UPT, PT ;  /* 0x0000000000047886 */ /* 0x000fe400038e0100 */
[----:B------:R-:W-:Y:S02]  /*42d0*/  UFLO.U32 UR4, UR4 ;  /* 0x00000004000472bd */ /* 0x000fe400080e0000 */
[----:B------:R-:W2:Y:S04]  /*42e0*/  REDUX UR6, R0 ;  /* 0x00000000000673c4 */ /* 0x000ea80000000000 */
[----:B-1----:R-:W-:-:S02]  /*42f0*/  ISETP.EQ.U32.AND P0, PT, R2, UR4, PT ;  /* 0x0000000402007c0c */ /* 0x002fc4000bf02070 */
[----:B---3--:R-:W-:-:S11]  /*4300*/  MOV R2, UR8 ;  /* 0x0000000800027c02 */ /* 0x008fd60008000f00 */
[----:B------:R1:W-:Y:S01]  /*4310*/  @P0 ATOMS.AND RZ, [UR7+0x14], R2 ;  /* 0x00001402ffff098c */ /* 0x0003e2000a800007 */
[----:B--2---:R-:W-:-:S05]  /*4320*/  IMAD.U32 R0, RZ, RZ, UR6 ;  /* 0x00000006ff007e24 */ /* 0x004fca000f8e00ff */
[----:B------:R1:W-:Y:S01]  /*4330*/  @P0 ATOMS.AND RZ, [UR7+0x18], R0 ;  /* 0x00001800ffff098c */ /* 0x0003e2000a800007 */
[----:B------:R-:W-:Y:S05]  /*4340*/  BRA `(.L_x_66) ;  /* 0x0000000000147947 */ /* 0x000fea0003800000 */
.L_x_65:
[----:B------:R-:W-:Y:S02]  /*4350*/  MOV R2, 0x4370 ;  /* 0x0000437000027802 */ /* 0x000fe40000000f00 */
[----:B---345:R-:W-:Y:S05]  /*4360*/  CALL.REL.NOINC `($__internal_0_$__cuda_sm10x_tcgen05_guardrail_trap_col_being_dealloced_not_returned_by_alloc) ;  /* 0x0000005c00787944 */ /* 0x038fea0003c00000 */
[----:B------:R-:W-:Y:S05]  /*4370*/  BRA `(.L_x_66) ;  /* 0x0000000000087947 */ /* 0x000fea0003800000 */
.L_x_64:
[----:B------:R-:W-:Y:S02]  /*4380*/  MOV R2, 0x43a0 ;  /* 0x000043a000027802 */ /* 0x000fe40000000f00 */
[----:B---345:R-:W-:Y:S05]  /*4390*/  CALL.REL.NOINC `($__internal_2_$__cuda_sm10x_tcgen05_guardrail_trap_unallocated_columns_being_dealloced) ;  /* 0x0000005c00847944 */ /* 0x038fea0003c00000 */
.L_x_66:
[----:B------:R-:W-:Y:S01]  /*43a0*/  NOP ;  /* 0x0000000000007918 */ /* 0x000fe20000000000 */
[----:B------:R-:W-:Y:S05]  /*43b0*/  EXIT ;  /* 0x000000000000794d */ /* 0x000fea0003800000 */
.L_x_50:
[----:B------:R-:W-:-:S09]  /*43c0*/  UISETP.NE.OR UP4, UPT, UR22, 0x3, !UP4 ;  /* 0x000000031600788c */ /* 0x000fd2000e785670 */
[----:B------:R-:W-:Y:S05]  /*43d0*/  BRA.U UP4, `(.L_x_67) ;  /* 0x0000001104087547 */ /* 0x000fea000b800000 */
[----:B------:R-:W1:Y:S01]  /*43e0*/  LDCU.64 UR4, c[0x0][0xc88] ;  /* 0x00019100ff0477ac */ /* 0x000e620008000a00 */
[----:B------:R-:W2:Y:S01]  /*43f0*/  LDC R0, c[0x0][0xf30] ;  /* 0x0003cc00ff007b82 */ /* 0x000ea20000000800 */
[----:B------:R-:W-:Y:S01]  /*4400*/  IMAD.MOV.U32 R28, RZ, RZ, 0x1 ;  /* 0x00000001ff1c7424 */ /* 0x000fe200078e00ff */
[----:B------:R-:W-:Y:S01]  /*4410*/  CS2R R26, SRZ ;  /* 0x00000000001a7805 */ /* 0x000fe2000001ff00 */
[----:B------:R-:W4:Y:S01]  /*4420*/  LDCU.64 UR14, c[0x0][0xc90] ;  /* 0x00019200ff0e77ac */ /* 0x000f220008000a00 */
[----:B------:R-:W-:Y:S01]  /*4430*/  IMAD.MOV.U32 R23, RZ, RZ, 0x2000 ;  /* 0x00002000ff177424 */ /* 0x000fe200078e00ff */
[----:B------:R-:W-:-:S03]  /*4440*/  UPLOP3.LUT UP1, UPT, UPT, UPT, UPT, 0x40, 0x4 ;  /* 0x000000000004789c */ /* 0x000fc60003f2e870 */
[----:B------:R-:W3:Y:S08]  /*4450*/  LDC R22, c[0x0][0x370] ;  /* 0x0000dc00ff167b82 */ /* 0x000ef00000000800 */
[----:B------:R-:W3:Y:S01]  /*4460*/  LDC R3, c[0x0][0xf0c] ;  /* 0x0003c300ff037b82 */ /* 0x000ee20000000800 */
[----:B-1----:R-:W-:-:S03]  /*4470*/  UISETP.NE.U32.AND UP2, UPT, UR4, URZ, UPT ;  /* 0x000000ff0400728c */ /* 0x002fc6000bf45070 */
[----:B------:R-:W-:Y:S01]  /*4480*/  UMOV UR4, 0x400 ;  /* 0x0000040000047882 */ /* 0x000fe20000000000 */
[----:B----4-:R-:W-:Y:S02]  /*4490*/  UISETP.NE.U32.AND UP3, UPT, UR14, URZ, UPT ;  /* 0x000000ff0e00728c */ /* 0x010fe4000bf65070 */
[----:B------:R-:W-:Y:S01]  /*44a0*/  ULEA UR4, UR45, UR4, 0x18 ;  /* 0x000000042d047291 */ /* 0x000fe2000f8ec0ff */
[----:B------:R-:W1:Y:S01]  /*44b0*/  LDC R20, c[0x0][0xf20] ;  /* 0x0003c800ff147b82 */ /* 0x000e620000000800 */
[----:B--2---:R-:W-:Y:S01]  /*44c0*/  ISETP.NE.AND P1, PT, R0, 0x1, PT ;  /* 0x000000010000780c */ /* 0x004fe20003f25270 */
[----:B------:R-:W-:Y:S02]  /*44d0*/  UISETP.NE.AND.EX UP2, UPT, UR5, URZ, UPT, UP2 ;  /* 0x000000ff0500728c */ /* 0x000fe4000bf45320 */
[----:B------:R-:W-:Y:S02]  /*44e0*/  UIADD3 UR13, UPT, UPT, UR4, 0x38, URZ ;  /* 0x00000038040d7890 */ /* 0x000fe4000fffe0ff */
[----:B------:R-:W-:-:S02]  /*44f0*/  UIADD3 UR33, UPT, UPT, UR4, 0x20, URZ ;  /* 0x0000002004217890 */ /* 0x000fc4000fffe0ff */
[----:B------:R-:W2:Y:S01]  /*4500*/  LDC.64 R30, c[0x0][0x348] ;  /* 0x0000d200ff1e7b82 */ /* 0x000ea20000000a00 */
[----:B------:R-:W-:Y:S02]  /*4510*/  UIADD3 UR25, UPT, UPT, UR4, 0x28, URZ ;  /* 0x0000002804197890 */ /* 0x000fe4000fffe0ff */
[----:B------:R-:W-:Y:S02]  /*4520*/  UIADD3 UR17, UPT, UPT, UR4, 0x30, URZ ;  /* 0x0000003004117890 */ /* 0x000fe4000fffe0ff */
[----:B------:R-:W-:Y:S02]  /*4530*/  UPRMT UR13, UR45, 0x654, UR13 ;  /* 0x000006542d0d7896 */ /* 0x000fe4000800000d */
[----:B------:R-:W-:Y:S01]  /*4540*/  UISETP.NE.AND.EX UP3, UPT, UR15, URZ, UPT, UP3 ;  /* 0x000000ff0f00728c */ /* 0x000fe2000bf65330 */
[----:B------:R-:W4:Y:S08]  /*4550*/  LDC.64 R14, c[0x0][0xf10] ;  /* 0x0003c400ff0e7b82 */ /* 0x000f300000000a00 */
[----:B------:R-:W1:Y:S08]  /*4560*/  LDC.64 R6, c[0x0][0xf18] ;  /* 0x0003c600ff067b82 */ /* 0x000e700000000a00 */
[----:B------:R-:W1:Y:S08]  /*4570*/  LDC.64 R4, c[0x0][0xf28] ;  /* 0x0003ca00ff047b82 */ /* 0x000e700000000a00 */
[----:B---3--:R-:W1:Y:S02]  /*4580*/  LDC R21, c[0x0][0x374] ;  /* 0x0000dd00ff157b82 */ /* 0x008e640000000800 */
.L_x_78:
[C---:B------:R-:W-:Y:S02]  /*4590*/  LEA R0, R27.reuse, UR4, 0x3 ;  /* 0x000000041b007c11 */ /* 0x040fe4000f8e18ff */
[----:B------:R-:W-:Y:S02]  /*45a0*/  SHF.L.U32 R2, R26, 0x1f, RZ ;  /* 0x0000001f1a027819 */ /* 0x000fe400000006ff */
[----:B------:R-:W-:Y:S02]  /*45b0*/  LEA R16, R27, UR4, 0x4 ;  /* 0x000000041b107c11 */ /* 0x000fe4000f8e20ff */
[----:B---3--:R-:W3:Y:S02]  /*45c0*/  SYNCS.PHASECHK.TRANS64.TRYWAIT P0, [R0+URZ+0x70], R2 ;  /* 0x00007002000075a7 */ /* 0x008ee400080011ff */
[----:B---3--:R-:W-:Y:S05]  /*45d0*/  @!P0 BRA `(.L_x_68) ;  /* 0x00000054008c8947 */ /* 0x008fea0003800000 */
.L_x_150:
[----:B------:R-:W-:Y:S01]  /*45e0*/  ISETP.GE.AND P0, PT, R40, 0x1, PT ;  /* 0x000000012800780c */ /* 0x000fe20003f06270 */
[----:B------:R-:W1:Y:S01]  /*45f0*/  LDS.128 R16, [R16+0xe0] ;  /* 0x0000e00010107984 */ /* 0x000e620000000c00 */
[----:B------:R-:W-:Y:S01]  /*4600*/  ISETP.NE.U32.AND P4, PT, RZ, UR14, PT ;  /* 0x0000000eff007c0c */ /* 0x000fe2000bf85070 */
[----:B---3--:R-:W-:Y:S01]  /*4610*/  VIADD R0, R0, 0x80 ;  /* 0x0000008000007836 */ /* 0x008fe20000000000 */
[----:B------:R-:W-:Y:S01]  /*4620*/  SHF.L.U32 R24, R28, 0x1f, RZ ;  /* 0x0000001f1c187819 */ /* 0x000fe200000006ff */
[----:B------:R-:W-:Y:S01]  /*4630*/  USHF.L.U32 UR35, UR20, 0x7, URZ ;  /* 0x0000000714237899 */ /* 0x000fe200080006ff */
[----:B------:R-:W-:Y:S01]  /*4640*/  ISETP.NE.AND.EX P4, PT, RZ, UR15, PT, P4 ;  /* 0x0000000fff007c0c */ /* 0x000fe2000bf85340 */
[----:B------:R-:W-:Y:S01]  /*4650*/  USHF.L.U32 UR34, UR12, 0x7, URZ ;  /* 0x000000070c227899 */ /* 0x000fe200080006ff */
[----:B------:R-:W-:Y:S01]  /*4660*/  PRMT R0, RZ, 0x654, R0 ;  /* 0x00000654ff007816 */ /* 0x000fe20000000000 */
[----:B------:R-:W-:Y:S01]  /*4670*/  @!PT LDS RZ, [RZ] ;  /* 0x00000000fffff984 */ /* 0x000fe20000000800 */
[----:B------:R-:W-:Y:S01]  /*4680*/  @!PT LDS RZ, [RZ] ;  /* 0x00000000fffff984 */ /* 0x000fe20000000800 */
[----:B------:R-:W-:Y:S01]  /*4690*/  @!PT LDS RZ, [RZ] ;  /* 0x00000000fffff984 */ /* 0x000fe20000000800 */
[----:B------:R-:W-:Y:S01]  /*46a0*/  @!PT LDS RZ, [RZ] ;  /* 0x00000000fffff984 */ /* 0x000fe20000000800 */
[----:B------:R3:W-:Y:S06]  /*46b0*/  MEMBAR.ALL.CTA ;  /* 0x0000000000007992 */ /* 0x0007ec0000008000 */
[----:B---3--:R-:W3:Y:S02]  /*46c0*/  FENCE.VIEW.ASYNC.S ;  /* 0x00000000000073c6 */ /* 0x008ee40000000000 */
[----:B---3--:R3:W-:Y:S01]  /*46d0*/  SYNCS.ARRIVE.TRANS64.RED.A1T0 RZ, [R0+URZ], RZ ;  /* 0x000000ff00ff79a7 */ /* 0x0087e200081004ff */
[----:B-1----:R-:W-:Y:S11]  /*46e0*/  LOP3.LUT P3, RZ, R18, 0x1, RZ, 0xc0, !PT ;  /* 0x0000000112ff7812 */ /* 0x002ff6000786c0ff */
[----:B------:R-:W-:Y:S02]  /*46f0*/  @!UPT UIADD3 URZ, UPT, UPT, URZ, URZ, URZ ;  /* 0x000000fffffff290 */ /* 0x000fe4000fffe0ff */
[----:B------:R-:W-:Y:S02]  /*4700*/  @P3 MOV R11, R16 ;  /* 0x00000010000b3202 */ /* 0x000fe40000000f00 */
[----:B------:R-:W-:Y:S01]  /*4710*/  @P3 LOP3.LUT R10, R17, 0xffff, RZ, 0xc0, !PT ;  /* 0x0000ffff110a3812 */ /* 0x000fe200078ec0ff */
[----:B---3--:R-:W-:Y:S06]  /*4720*/  @!P0 BRA `(.L_x_69) ;  /* 0x0000000000a48947 */ /* 0x008fec0003800000 */
[-C--:B------:R-:W-:Y:S01]  /*4730*/  IMAD.HI.U32 R0, R21, R7.reuse, RZ ;  /* 0x0000000715007227 */ /* 0x080fe200078e00ff */
[----:B------:R-:W-:Y:S02]  /*4740*/  ISETP.NE.AND P0, PT, R6, 0x1, PT ;  /* 0x000000010600780c */ /* 0x000fe40003f05270 */
[----:B------:R-:W-:Y:S01]  /*4750*/  ISETP.NE.AND P2, PT, R40, 0x1, PT ;  /* 0x000000012800780c */ /* 0x000fe20003f45270 */
[----:B----4-:R-:W-:Y:S01]  /*4760*/  IMAD.HI.U32 R9, R22, R14, RZ ;  /* 0x0000000e16097227 */ /* 0x010fe200078e00ff */
[----:B------:R-:W-:Y:S02]  /*4770*/  SHF.R.U32.HI R0, RZ, R20, R0 ;  /* 0x00000014ff007219 */ /* 0x000fe40000011600 */
[----:B------:R-:W-:Y:S01]  /*4780*/  ISETP.NE.AND P5, PT, R3, 0x1, PT ;  /* 0x000000010300780c */ /* 0x000fe20003fa5270 */
[----:B------:R-:W-:Y:S01]  /*4790*/  IMAD.HI.U32 R13, R10, R7, RZ ;  /* 0x000000070a0d7227 */ /* 0x000fe200078e00ff */
[----:B------:R-:W-:Y:S02]  /*47a0*/  SHF.R.U32.HI R9, RZ, R15, R9 ;  /* 0x0000000fff097219 */ /* 0x000fe40000011609 */
[----:B------:R-:W-:Y:S01]  /*47b0*/  SEL R0, R21, R0, !P0 ;  /* 0x0000000015007207 */ /* 0x000fe20004000000 */
[----:B------:R-:W-:Y:S01]  /*47c0*/  IMAD.HI.U32 R12, R11, R14, RZ ;  /* 0x0000000e0b0c7227 */ /* 0x000fe200078e00ff */
[----:B------:R-:W-:Y:S03]  /*47d0*/  SEL R9, R22, R9, !P5 ;  /* 0x0000000916097207 */ /* 0x000fe60006800000 */
[-C--:B------:R-:W-:Y:S01]  /*47e0*/  IMAD.HI.U32 R8, R0, R4.reuse, RZ ;  /* 0x0000000400087227 */ /* 0x080fe200078e00ff */
[----:B------:R-:W-:Y:S03]  /*47f0*/  SHF.R.U32.HI R12, RZ, R15, R12 ;  /* 0x0000000fff0c7219 */ /* 0x000fe6000001160c */
[----:B------:R-:W-:Y:S01]  /*4800*/  IMAD.HI.U32 R2, R9, R4, RZ ;  /* 0x0000000409027227 */ /* 0x000fe200078e00ff */
[-C--:B------:R-:W-:Y:S02]  /*4810*/  @P2 SHF.R.U32.HI R0, RZ, R5.reuse, R8 ;  /* 0x00000005ff002219 */ /* 0x080fe40000011608 */
[----:B------:R-:W-:Y:S02]  /*4820*/  SHF.R.U32.HI R8, RZ, R20, R13 ;  /* 0x00000014ff087219 */ /* 0x000fe4000001160d */
[----:B------:R-:W-:Y:S01]  /*4830*/  @P2 SHF.R.U32.HI R9, RZ, R5, R2 ;  /* 0x00000005ff092219 */ /* 0x000fe20000011602 */
[----:B------:R-:W-:Y:S01]  /*4840*/  IMAD R0, R40, R0, RZ ;  /* 0x0000000028007224 */ /* 0x000fe200078e02ff */
[----:B------:R-:W-:Y:S02]  /*4850*/  SEL R8, R10, R8, !P0 ;  /* 0x000000080a087207 */ /* 0x000fe40004000000 */
[----:B------:R-:W-:Y:S01]  /*4860*/  SEL R2, R11, R12, !P5 ;  /* 0x0000000c0b027207 */ /* 0x000fe20006800000 */
[----:B------:R-:W-:Y:S01]  /*4870*/  IMAD R12, R40, R9, RZ ;  /* 0x00000009280c7224 */ /* 0x000fe200078e02ff */
[C---:B------:R-:W-:Y:S01]  /*4880*/  ISETP.GE.AND P0, PT, R8.reuse, R0, PT ;  /* 0x000000000800720c */ /* 0x040fe20003f06270 */
[----:B------:R-:W-:Y:S03]  /*4890*/  IMAD.HI.U32 R0, R8, R4, RZ ;  /* 0x0000000408007227 */ /* 0x000fe600078e00ff */
[----:B------:R-:W-:Y:S02]  /*48a0*/  ISETP.GE.OR P0, PT, R2, R12, P0 ;  /* 0x0000000c0200720c */ /* 0x000fe40000706670 */
[-C--:B------:R-:W-:Y:S04]  /*48b0*/  SHF.R.U32.HI R0, RZ, R5.reuse, R0 ;  /* 0x00000005ff007219 */ /* 0x080fe80000011600 */
[----:B------:R-:W-:Y:S05]  /*48c0*/  SEL R13, R8, R0, !P2 ;  /* 0x00000000080d7207 */ /* 0x000fea0005000000 */
[----:B------:R-:W-:Y:S02]  /*48d0*/  IMAD.MOV R12, RZ, RZ, -R13 ;  /* 0x000000ffff0c7224 */ /* 0x000fe400078e0a0d */
[----:B------:R-:W-:Y:S04]  /*48e0*/  @!P0 IMAD.HI.U32 R0, R2, R4, RZ ;  /* 0x0000000402008227 */ /* 0x000fe800078e00ff */
[----:B------:R-:W-:Y:S01]  /*48f0*/  IMAD R12, R40, R12, R8 ;  /* 0x0000000c280c7224 */ /* 0x000fe200078e0208 */
[----:B------:R-:W-:Y:S04]  /*4900*/  @!P0 SHF.R.U32.HI R0, RZ, R5, R0 ;  /* 0x00000005ff008219 */ /* 0x000fe80000011600 */
[----:B------:R-:W-:Y:S04]  /*4910*/  @!P0 SEL R0, R2, R0, !P2 ;  /* 0x0000000002008207 */ /* 0x000fe80005000000 */
[----:B------:R-:W-:Y:S01]  /*4920*/  @!P0 IADD3 R13, PT, PT, R13, -R0, RZ ;  /* 0x800000000d0d8210 */ /* 0x000fe20007ffe0ff */
[----:B------:R-:W-:Y:S01]  /*4930*/  @!P0 IMAD R0, R9, R12, R0 ;  /* 0x0000000c09008224 */ /* 0x000fe200078e0200 */
[----:B------:R-:W-:Y:S01]  /*4940*/  IADD3 R9, PT, PT, -R8, RZ, RZ ;  /* 0x000000ff08097210 */ /* 0x000fe20007ffe1ff */
[--C-:B------:R-:W-:Y:S02]  /*4950*/  IMAD.MOV R12, RZ, RZ, -R2.reuse ;  /* 0x000000ffff0c7224 */ /* 0x100fe400078e0a02 */
[----:B------:R-:W-:Y:S02]  /*4960*/  @!P0 IMAD R8, R13, R40, R2 ;  /* 0x000000280d088224 */ /* 0x000fe400078e0202 */
[----:B------:R-:W-:Y:S02]  /*4970*/  @!P0 IMAD.MOV.U32 R2, RZ, RZ, R0 ;  /* 0x000000ffff028224 */ /* 0x000fe400078e0000 */
[----:B------:R-:W-:Y:S02]  /*4980*/  IMAD R11, R3, R12, R11 ;  /* 0x0000000c030b7224 */ /* 0x000fe400078e020b */
[----:B------:R-:W-:Y:S02]  /*4990*/  IMAD R10, R6, R9, R10 ;  /* 0x00000009060a7224 */ /* 0x000fe400078e020a */
[----:B------:R-:W-:Y:S02]  /*49a0*/  IMAD R11, R2, R3, R11 ;  /* 0x00000003020b7224 */ /* 0x000fe400078e020b */
[----:B------:R-:W-:Y:S02]  /*49b0*/  IMAD R10, R8, R6, R10 ;  /* 0x00000006080a7224 */ /* 0x000fe400078e020a */
.L_x_69:
[----:B------:R-:W-:Y:S05]  /*49c0*/  BRA.U UP1, `(.L_x_70) ;  /* 0x0000000101107547 */ /* 0x000fea000b800000 */
[----:B------:R-:W-:Y:S04]  /*49d0*/  MOV R2, UR21 ;  /* 0x0000001500027c02 */ /* 0x000fe80008000f00 */
[----:B------:R-:W-:Y:S04]  /*49e0*/  SHF.L.U32 R2, R2, 0x1f, RZ ;  /* 0x0000001f02027819 */ /* 0x000fe800000006ff */
[----:B------:R-:W1:Y:S02]  /*49f0*/  SYNCS.PHASECHK.TRANS64.TRYWAIT P0, [UR4+0x68], R2 ;  /* 0x00006802ff0075a7 */ /* 0x000e640008001104 */
[----:B-1----:R-:W-:Y:S05]  /*4a00*/  @!P0 BRA `(.L_x_71) ;  /* 0x0000005000948947 */ /* 0x002fea0003800000 */
.L_x_70:
[----:B------:R-:W-:Y:S05]  /*4a10*/  BRA.U !UP3, `(.L_x_72) ;  /* 0x000000010b347547 */ /* 0x000fea000b800000 */
[----:B------:R-:W-:Y:S01]  /*4a20*/  UPLOP3.LUT UP0, UPT, UPT, UPT, UP2, 0x80, 0x8 ;  /* 0x000000000008789c */ /* 0x000fe20003f0f020 */
[----:B-1----:R-:W-:Y:S02]  /*4a30*/  HFMA2 R0, -RZ, RZ, 0, 5.9604644775390625e-08 ;  /* 0x00000001ff007431 */ /* 0x002fe400000001ff */
[----:B------:R-:W-:Y:S03]  /*4a40*/  IMAD.MOV.U32 R88, RZ, RZ, 0x1 ;  /* 0x00000001ff587424 */ /* 0x000fe600078e00ff */
[----:B------:R-:W-:Y:S05]  /*4a50*/  PLOP3.LUT P0, PT, PT, PT, UP0, 0x80, 0x8 ;  /* 0x000000000008781c */ /* 0x000fea0003f0f008 */
[----:B------:R-:W1:Y:S01]  /*4a60*/  @UP0 LDCU.64 UR6, c[0x0][0xc88] ;  /* 0x00019100ff0607ac */ /* 0x000e620008000a00 */
[----:B------:R-:W-:Y:S07]  /*4a70*/  @UP0 UIMAD UR5, UR52, UR14, URZ ;  /* 0x0000000e340502a4 */ /* 0x000fee000f8e02ff */
[----:B------:R-:W-:Y:S01]  /*4a80*/  @!P0 PRMT R88, R0, 0x7610, R88 ;  /* 0x0000761000588816 */ /* 0x000fe20000000058 */
[----:B-1----:R-:W-:Y:S03]  /*4a90*/  @UP0 UIMAD.WIDE UR6, UR5, 0x4, UR6 ;  /* 0x00000004050608a5 */ /* 0x002fe6000f8e0206 */
[----:B------:R-:W1:Y:S03]  /*4aa0*/  @!UP0 LDCU UR5, c[0x0][0xc80] ;  /* 0x00019000ff0587ac */ /* 0x000e660008000800 */
[----:B------:R-:W-:Y:S01]  /*4ab0*/  IMAD.U32 R8, RZ, RZ, UR6 ;  /* 0x00000006ff087e24 */ /* 0x000fe2000f8e00ff */
[----:B------:R-:W-:Y:S05]  /*4ac0*/  MOV R9, UR7 ;  /* 0x0000000700097c02 */ /* 0x000fea0008000f00 */
[----:B-----5:R3:W5:Y:S02]  /*4ad0*/  @P0 LDG.E R49, desc[UR54][R8.64] ;  /* 0x0000003608310981 */ /* 0x020764000c1e1900 */
[----:B-1-3--:R-:W-:Y:S07]  /*4ae0*/  @!P0 IMAD.U32 R49, RZ, RZ, UR5 ;  /* 0x00000005ff318e24 */ /* 0x00afee000f8e00ff */
.L_x_72:
[----:B-----5:R-:W-:Y:S01]  /*4af0*/  @!P4 FSETP.EQ.AND P0, PT, R49, RZ, PT ;  /* 0x000000ff3100c20b */ /* 0x020fe20003f02000 */
[----:B------:R-:W-:Y:S01]  /*4b00*/  @!UPT UIADD3 URZ, UPT, UPT, URZ, URZ, URZ ;  /* 0x000000fffffff290 */ /* 0x000fe2000fffe0ff */
[----:B------:R-:W-:Y:S11]  /*4b10*/  @!P4 BRA `(.L_x_73) ;  /* 0x000000000014c947 */ /* 0x000ff60003800000 */
[----:B------:R-:W-:Y:S02]  /*4b20*/  LOP3.LUT P2, RZ, R88, 0xff, RZ, 0xc0, !PT ;  /* 0x000000ff58ff7812 */ /* 0x000fe4000784c0ff */
[----:B------:R-:W-:Y:S04]  /*4b30*/  PLOP3.LUT P0, PT, PT, PT, UP0, 0x80, 0x8 ;  /* 0x000000000008781c */ /* 0x000fe80003f0f008 */
[----:B------:R-:W-:Y:S07]  /*4b40*/  PLOP3.LUT P0, PT, P0, PT, PT, 0x8, 0x80 ;  /* 0x000000000080781c */ /* 0x000fee000070e170 */
[----:B------:R-:W-:Y:S11]  /*4b50*/  @P2 FSETP.EQ.AND P0, PT, R49, RZ, PT ;  /* 0x000000ff3100220b */ /* 0x000ff60003f02000 */
[----:B------:R-:W-:Y:S02]  /*4b60*/  @!UPT UIADD3 URZ, UPT, UPT, URZ, URZ, URZ ;  /* 0x000000fffffff290 */ /* 0x000fe4000fffe0ff */
.L_x_73:
[----:B------:R-:W3:Y:S01]  /*4b70*/  SYNCS.PHASECHK.TRANS64.TRYWAIT P2, [UR4+0x40], R24 ;  /* 0x00004018ff0075a7 */ /* 0x000ee20008041104 */
[----:B------:R-:W-:Y:S04]  /*4b80*/  ELECT P4, URZ, PT ;  /* 0x0000000000ff782f */ /* 0x000fe80003880000 */
[----:B------:R-:W-:Y:S11]  /*4b90*/  PLOP3.LUT P4, PT, P0, P4, PT, 0xf2, 0x2f ;  /* 0x00000000002f781c */ /* 0x000ff60000789e72 */
[----:B------:R-:W-:Y:S02]  /*4ba0*/  @!UPT UIADD3 URZ, UPT, UPT, URZ, URZ, URZ ;  /* 0x000000fffffff290 */ /* 0x000fe4000fffe0ff */
[----:B--2---:R-:W-:Y:S05]  /*4bb0*/  @!P4 IADD3 R8, P0, PT, R30, 0x980, RZ ;  /* 0x000009801e08c810 */ /* 0x004fea0007f1e0ff */
[----:B-1----:R-:W-:Y:S01]  /*4bc0*/  @!P4 IMAD.X R2, RZ, RZ, R31, P0 ;  /* 0x000000ffff02c224 */ /* 0x002fe200000e061f */
[----:B---3--:R-:W-:Y:S07]  /*4bd0*/  @!P2 BRA `(.L_x_74) ;  /* 0x000000500038a947 */ /* 0x008fee0003800000 */
.L_x_153:
[----:B------:R-:W-:Y:S01]  /*4be0*/  @!P4 R2UR UR6, R8 ;  /* 0x000000000806c2ca */ /* 0x000fe200000e0000 */
[----:B------:R-:W-:Y:S01]  /*4bf0*/  VOTEU.ALL UP1, P4 ;  /* 0x0000000000ff7886 */ /* 0x000fe20002020000 */
[----:B------:R-:W-:Y:S01]  /*4c00*/  @!P4 R2UR UR5, R2 ;  /* 0x000000000205c2ca */ /* 0x000fe200000e0000 */
[----:B-1----:R-:W-:Y:S01]  /*4c10*/  @!P4 IMAD.MOV.U32 R0, RZ, RZ, 0x2000 ;  /* 0x00002000ff00c424 */ /* 0x002fe200078e00ff */
[----:B------:R-:W-:Y:S01]  /*4c20*/  UMOV UR8, 0x0 ;  /* 0x0000000000087882 */ /* 0x000fe20000000000 */
[----:B------:R-:W-:Y:S01]  /*4c30*/  UMOV UR9, 0x10000000 ;  /* 0x1000000000097882 */ /* 0x000fe20000000000 */
[----:B------:R-:W-:Y:S01]  /*4c40*/  @!UP1 UIADD3 UR32, UPT, UPT, UR4, 0x200, URZ ;  /* 0x0000020004209890 */ /* 0x000fe2000fffe0ff */
[----:B------:R-:W-:Y:S01]  /*4c50*/  VOTEU.ALL UP1, P4 ;  /* 0x0000000000ff7886 */ /* 0x000fe20002020000 */
[----:B------:R-:W-:Y:S05]  /*4c60*/  UMOV UR36, UR52 ;  /* 0x0000003400247c82 */ /* 0x000fea0008000000 */
[----:B------:R-:W-:Y:S02]  /*4c70*/  IMAD.U32 R8, RZ, RZ, UR6 ;  /* 0x00000006ff087e24 */ /* 0x000fe4000f8e00ff */
[----:B------:R-:W-:Y:S01]  /*4c80*/  IMAD.U32 R9, RZ, RZ, UR5 ;  /* 0x00000005ff097e24 */ /* 0x000fe2000f8e00ff */
[----:B------:R-:W-:Y:S02]  /*4c90*/  UPRMT UR5, UR45, 0x654, UR33 ;  /* 0x000006542d057896 */ /* 0x000fe40008000021 */
[----:B------:R-:W-:Y:S02]  /*4ca0*/  @!P4 R2UR UR6, R8 ;  /* 0x000000000806c2ca */ /* 0x000fe400000e0000 */
[----:B------:R-:W-:Y:S02]  /*4cb0*/  @!P4 R2UR UR7, R9 ;  /* 0x000000000907c2ca */ /* 0x000fe400000e0000 */
[----:B------:R-:W-:Y:S05]  /*4cc0*/  @!P4 IADD3 R8, P0, PT, R30, 0x980, RZ ;  /* 0x000009801e08c810 */ /* 0x000fea0007f1e0ff */
[----:B------:R-:W-:Y:S06]  /*4cd0*/  @!P4 IMAD.X R2, RZ, RZ, R31, P0 ;  /* 0x000000ffff02c224 */ /* 0x000fec00000e061f */
[----:B------:R1:W-:Y:S01]  /*4ce0*/  @!UP1 UTMALDG.3D [UR32], [UR6], desc[UR8] ;  /* 0x00000820060095b4 */ /* 0x0003e20008011000 */
[----:B------:R1:W-:Y:S01]  /*4cf0*/  @!P4 SYNCS.ARRIVE.TRANS64.RED.A0TR RZ, [UR4+0x20], R0 ;  /* 0x00002000ffffc9a7 */ /* 0x0003e20008300404 */
[----:B------:R-:W-:Y:S01]  /*4d00*/  SYNCS.ARRIVE.TRANS64.RED.A1T0 RZ, [UR5], RZ ;  /* 0x000000ffffff79a7 */ /* 0x000fe20008100405 */
[----:B------:R-:W2:Y:S02]  /*4d10*/  SYNCS.PHASECHK.TRANS64.TRYWAIT P2, [UR4+0x48], R24 ;  /* 0x00004818ff0075a7 */ /* 0x000ea40008041104 */
[----:B-12---:R-:W-:Y:S05]  /*4d20*/  @!P2 BRA `(.L_x_75) ;  /* 0x0000004c00fca947 */ /* 0x006fea0003800000 */
.L_x_155:
[----:B------:R-:W-:Y:S01]  /*4d30*/  @!P4 R2UR UR6, R8 ;  /* 0x000000000806c2ca */ /* 0x000fe200000e0000 */
[----:B------:R-:W-:Y:S01]  /*4d40*/  VOTEU.ALL UP1, P4 ;  /* 0x0000000000ff7886 */ /* 0x000fe20002020000 */
[----:B------:R-:W-:Y:S01]  /*4d50*/  @!P4 R2UR UR5, R2 ;  /* 0x000000000205c2ca */ /* 0x000fe200000e0000 */
[----:B-1----:R-:W-:Y:S01]  /*4d60*/  @!P4 IMAD.MOV.U32 R0, RZ, RZ, 0x2000 ;  /* 0x00002000ff00c424 */ /* 0x002fe200078e00ff */
[----:B------:R-:W-:Y:S01]  /*4d70*/  UMOV UR8, 0x0 ;  /* 0x0000000000087882 */ /* 0x000fe20000000000 */
[----:B------:R-:W-:Y:S01]  /*4d80*/  UMOV UR9, 0x10000000 ;  /* 0x1000000000097882 */ /* 0x000fe20000000000 */
[----:B------:R-:W-:Y:S02]  /*4d90*/  @!UP1 UIADD3 UR26, UPT, UPT, UR34, 0x20, URZ ;  /* 0x00000020221a9890 */ /* 0x000fe4000fffe0ff */
[----:B------:R-:W-:Y:S01]  /*4da0*/  @!UP1 UIADD3 UR24, UPT, UPT, UR4, 0x2200, URZ ;  /* 0x0000220004189890 */ /* 0x000fe2000fffe0ff */
[----:B------:R-:W-:Y:S01]  /*4db0*/  VOTEU.ALL UP1, P4 ;  /* 0x0000000000ff7886 */ /* 0x000fe20002020000 */
[----:B------:R-:W-:Y:S01]  /*4dc0*/  UMOV UR27, UR35 ;  /* 0x00000023001b7c82 */ /* 0x000fe20008000000 */
[----:B------:R-:W-:Y:S02]  /*4dd0*/  UMOV UR28, UR52 ;  /* 0x00000034001c7c82 */ /* 0x000fe40008000000 */
        /* <DEDUP_REMOVED lines=12> */
.L_x_157:
[----:B------:R-:W2:Y:S01]  /*4ea0*/  LDC.64 R12, c[0x0][0xf18] ;  /* 0x0003c600ff0c7b82 */ /* 0x000ea20000000a00 */
[----:B------:R-:W-:Y:S01]  /*4eb0*/  @!P4 R2UR UR5, R2 ;  /* 0x000000000205c2ca */ /* 0x000fe200000e0000 */
[----:B------:R-:W-:Y:S01]  /*4ec0*/  VOTEU.ALL UP1, P4 ;  /* 0x0000000000ff7886 */ /* 0x000fe20002020000 */
[----:B------:R-:W-:Y:S01]  /*4ed0*/  @!P4 R2UR UR6, R8 ;  /* 0x000000000806c2ca */ /* 0x000fe200000e0000 */
[----:B-1----:R-:W-:Y:S01]  /*4ee0*/  @!P4 IMAD.MOV.U32 R0, RZ, RZ, 0x2000 ;  /* 0x00002000ff00c424 */ /* 0x002fe200078e00ff */
[----:B------:R-:W-:Y:S03]  /*4ef0*/  UMOV UR8, 0x0 ;  /* 0x0000000000087882 */ /* 0x000fe60000000000 */
[----:B------:R-:W1:Y:S01]  /*4f00*/  @!P1 LDC R2, c[0x0][0xf0c] ;  /* 0x0003c300ff029b82 */ /* 0x000e620000000800 */
[----:B------:R-:W-:Y:S01]  /*4f10*/  @!UP1 UIADD3 UR18, UPT, UPT, UR34, 0x40, URZ ;  /* 0x0000004022129890 */ /* 0x000fe2000fffe0ff */
[----:B------:R-:W-:Y:S01]  /*4f20*/  @P3 SHF.R.U32.HI R25, RZ, 0x10, R17 ;  /* 0x00000010ff193819 */ /* 0x000fe20000011611 */
[----:B------:R-:W-:Y:S01]  /*4f30*/  @!UP1 UIADD3 UR16, UPT, UPT, UR4, 0x4200, URZ ;  /* 0x0000420004109890 */ /* 0x000fe2000fffe0ff */
[----:B------:R-:W-:Y:S01]  /*4f40*/  VIADD R27, R27, 0x1 ;  /* 0x000000011b1b7836 */ /* 0x000fe20000000000 */
[----:B------:R-:W-:Y:S01]  /*4f50*/  VOTEU.ALL UP1, P4 ;  /* 0x0000000000ff7886 */ /* 0x000fe20002020000 */
[----:B------:R-:W-:Y:S01]  /*4f60*/  UMOV UR9, 0x10000000 ;  /* 0x1000000000097882 */ /* 0x000fe20000000000 */
[----:B------:R-:W-:Y:S01]  /*4f70*/  UMOV UR19, UR35 ;  /* 0x0000002300137c82 */ /* 0x000fe20008000000 */
[----:B------:R-:W-:Y:S01]  /*4f80*/  IMAD.U32 R9, RZ, RZ, UR5 ;  /* 0x00000005ff097e24 */ /* 0x000fe2000f8e00ff */
[----:B------:R-:W-:Y:S01]  /*4f90*/  UMOV UR20, UR52 ;  /* 0x0000003400147c82 */ /* 0x000fe20008000000 */
[----:B------:R-:W-:Y:S01]  /*4fa0*/  IMAD.U32 R8, RZ, RZ, UR6 ;  /* 0x00000006ff087e24 */ /* 0x000fe2000f8e00ff */
[----:B------:R-:W-:Y:S02]  /*4fb0*/  UPRMT UR5, UR45, 0x654, UR17 ;  /* 0x000006542d057896 */ /* 0x000fe40008000011 */
[----:B------:R-:W-:Y:S02]  /*4fc0*/  @!P4 R2UR UR7, R9 ;  /* 0x000000000907c2ca */ /* 0x000fe400000e0000 */
[----:B------:R-:W-:Y:S02]  /*4fd0*/  @!P4 R2UR UR6, R8 ;  /* 0x000000000806c2ca */ /* 0x000fe400000e0000 */
[----:B------:R-:W3:Y:S11]  /*4fe0*/  LDC.64 R8, c[0x0][0xf10] ;  /* 0x0003c400ff087b82 */ /* 0x000ef60000000a00 */
[----:B------:R1:W-:Y:S01]  /*4ff0*/  @!UP1 UTMALDG.3D [UR16], [UR6], desc[UR8] ;  /* 0x00000810060095b4 */ /* 0x0003e20008011000 */
[----:B------:R5:W-:Y:S01]  /*5000*/  @!P4 SYNCS.ARRIVE.TRANS64.RED.A0TR RZ, [UR4+0x30], R0 ;  /* 0x00003000ffffc9a7 */ /* 0x000be20008300404 */
[C---:B---3--:R-:W-:Y:S01]  /*5010*/  @!P1 IMAD.HI.U32 R8, R11.reuse, R8, RZ ;  /* 0x000000080b089227 */ /* 0x048fe200078e00ff */
[----:B--2---:R-:W-:Y:S02]  /*5020*/  @!P1 ISETP.NE.AND P0, PT, R12, 0x1, PT ;  /* 0x000000010c00980c */ /* 0x004fe40003f05270 */
[----:B-1----:R-:W-:Y:S01]  /*5030*/  @!P1 ISETP.NE.AND P2, PT, R2, 0x1, PT ;  /* 0x000000010200980c */ /* 0x002fe20003f45270 */
[----:B------:R-:W-:Y:S01]  /*5040*/  SYNCS.ARRIVE.TRANS64.RED.A1T0 RZ, [UR5], RZ ;  /* 0x000000ffffff79a7 */ /* 0x000fe20008100405 */
[C---:B------:R-:W-:Y:S01]  /*5050*/  @!P1 IMAD.HI.U32 R13, R10.reuse, R13, RZ ;  /* 0x0000000d0a0d9227 */ /* 0x040fe200078e00ff */
[----:B------:R-:W-:Y:S04]  /*5060*/  @!P1 SHF.R.U32.HI R8, RZ, R9, R8 ;  /* 0x00000009ff089219 */ /* 0x000fe80000011608 */
[----:B------:R-:W-:Y:S01]  /*5070*/  @!P1 SEL R8, R11, R8, !P2 ;  /* 0x000000080b089207 */ /* 0x000fe20005000000 */
[----:B------:R-:W1:Y:S01]  /*5080*/  SYNCS.PHASECHK.TRANS64.TRYWAIT P5, [UR4+0x58], R24 ;  /* 0x00005818ff0075a7 */ /* 0x000e6200080a1104 */
[----:B-----5:R-:W2:Y:S02]  /*5090*/  @!P1 LDC R0, c[0x0][0xf20] ;  /* 0x0003c800ff009b82 */ /* 0x020ea40000000800 */
[----:B--2---:R-:W-:Y:S04]  /*50a0*/  @!P1 SHF.R.U32.HI R0, RZ, R0, R13 ;  /* 0x00000000ff009219 */ /* 0x004fe8000001160d */
[----:B------:R-:W-:Y:S05]  /*50b0*/  @!P1 SEL R9, R10, R0, !P0 ;  /* 0x000000000a099207 */ /* 0x000fea0004000000 */
[----:B------:R-:W-:Y:S02]  /*50c0*/  @!P1 IMAD.IADD R0, R9, 0x1, -R8 ;  /* 0x0000000109009824 */ /* 0x000fe400078e0a08 */
[----:B------:R-:W-:Y:S02]  /*50d0*/  @!P1 IMAD.IADD R8, R8, 0x1, -R9 ;  /* 0x0000000108089824 */ /* 0x000fe400078e0a09 */
[----:B------:R-:W-:Y:S02]  /*50e0*/  @!P1 IMAD R11, R0, R2, R11 ;  /* 0x00000002000b9224 */ /* 0x000fe400078e020b */
[----:B------:R-:W-:Y:S01]  /*50f0*/  @!P1 IMAD R10, R8, R12, R10 ;  /* 0x0000000c080a9224 */ /* 0x000fe200078e020a */
[----:B-1----:R-:W-:Y:S06]  /*5100*/  @!P5 BRA `(.L_x_77) ;  /* 0x0000004c0034d947 */ /* 0x002fec0003800000 */
.L_x_159:
[----:B------:R-:W-:Y:S01]  /*5110*/  @!P4 IADD3 R2, P0, PT, R30, 0x980, RZ ;  /* 0x000009801e02c810 */ /* 0x000fe20007f1e0ff */
[----:B------:R-:W-:Y:S01]  /*5120*/  VOTEU.ALL UP1, P4 ;  /* 0x0000000000ff7886 */ /* 0x000fe20002020000 */
[----:B------:R-:W-:Y:S01]  /*5130*/  UMOV UR18, 0x0 ;  /* 0x0000000000127882 */ /* 0x000fe20000000000 */
[----:B------:R-:W-:Y:S01]  /*5140*/  UMOV UR19, 0x10000000 ;  /* 0x1000000000137882 */ /* 0x000fe20000000000 */
[----:B------:R-:W-:Y:S01]  /*5150*/  @!P4 R2UR UR6, R2 ;  /* 0x000000000206c2ca */ /* 0x000fe200000e0000 */
[----:B-1----:R-:W-:Y:S01]  /*5160*/  @!P4 IMAD.X R0, RZ, RZ, R31, P0 ;  /* 0x000000ffff00c224 */ /* 0x002fe200000e061f */
[----:B------:R-:W-:Y:S01]  /*5170*/  @!UP1 UIADD3 UR10, UPT, UPT, UR34, 0x60, URZ ;  /* 0x00000060220a9890 */ /* 0x000fe2000fffe0ff */
[----:B------:R-:W-:Y:S01]  /*5180*/  IMAD.IADD R2, R10, 0x1, R86 ;  /* 0x000000010a027824 */ /* 0x000fe200078e0256 */
[----:B------:R-:W-:Y:S01]  /*5190*/  @!UP1 UIADD3 UR8, UPT, UPT, UR4, 0x6200, URZ ;  /* 0x0000620004089890 */ /* 0x000fe2000fffe0ff */
[----:B------:R-:W-:Y:S01]  /*51a0*/  ISETP.NE.AND P0, PT, R27, 0x2, PT ;  /* 0x000000021b00780c */ /* 0x000fe20003f05270 */
[----:B------:R-:W-:Y:S01]  /*51b0*/  @!UP1 UIADD3 UR9, UPT, UPT, UR4, 0x38, URZ ;  /* 0x0000003804099890 */ /* 0x000fe2000fffe0ff */
[----:B------:R-:W-:Y:S01]  /*51c0*/  @!P4 R2UR UR5, R0 ;  /* 0x000000000005c2ca */ /* 0x000fe200000e0000 */
[----:B------:R-:W-:Y:S01]  /*51d0*/  VOTEU.ALL UP1, P4 ;  /* 0x0000000000ff7886 */ /* 0x000fe20002020000 */
[----:B------:R-:W-:Y:S01]  /*51e0*/  UMOV UR11, UR35 ;  /* 0x00000023000b7c82 */ /* 0x000fe20008000000 */
[----:B------:R-:W-:Y:S01]  /*51f0*/  UMOV UR12, UR52 ;  /* 0x00000034000c7c82 */ /* 0x000fe20008000000 */
[----:B------:R-:W-:Y:S01]  /*5200*/  IMAD.IADD R0, R11, 0x1, R87 ;  /* 0x000000010b007824 */ /* 0x000fe200078e0257 */
[----:B------:R-:W-:Y:S01]  /*5210*/  @P3 R2UR UR52, R25 ;  /* 0x00000000193432ca */ /* 0x000fe200000e0000 */
[----:B------:R-:W-:Y:S01]  /*5220*/  IMAD.U32 R8, RZ, RZ, UR6 ;  /* 0x00000006ff087e24 */ /* 0x000fe2000f8e00ff */
[----:B------:R-:W-:Y:S02]  /*5230*/  LOP3.LUT R28, R28, 0x1, RZ, 0x3c, !PT ;  /* 0x000000011c1c7812 */ /* 0x000fe400078e3cff */
[----:B------:R-:W-:Y:S02]  /*5240*/  R2UR UR20, R0 ;  /* 0x00000000001472ca */ /* 0x000fe400000e0000 */
[----:B------:R-:W-:Y:S02]  /*5250*/  @!P4 R2UR UR6, R8 ;  /* 0x000000000806c2ca */ /* 0x000fe400000e0000 */
[----:B------:R-:W-:Y:S01]  /*5260*/  IMAD.U32 R9, RZ, RZ, UR5 ;  /* 0x00000005ff097e24 */ /* 0x000fe2000f8e00ff */
[----:B------:R-:W-:Y:S02]  /*5270*/  SEL R0, RZ, 0x1, P0 ;  /* 0x00000001ff007807 */ /* 0x000fe40000000000 */
[----:B------:R-:W-:Y:S02]  /*5280*/  SEL R27, R27, RZ, P0 ;  /* 0x000000ff1b1b7207 */ /* 0x000fe40000000000 */
[----:B------:R-:W-:Y:S02]  /*5290*/  @!P4 R2UR UR7, R9 ;  /* 0x000000000907c2ca */ /* 0x000fe400000e0000 */
[----:B------:R-:W-:Y:S11]  /*52a0*/  LOP3.LUT R26, R26, R0, RZ, 0x3c, !PT ;  /* 0x000000001a1a7212 */ /* 0x000ff600078e3cff */
[----:B------:R1:W-:Y:S01]  /*52b0*/  @!UP1 UTMALDG.3D [UR8], [UR6], desc[UR18] ;  /* 0x00001208060095b4 */ /* 0x0003e20008011000 */
[----:B------:R3:W-:Y:S01]  /*52c0*/  @!P4 SYNCS.ARRIVE.TRANS64.RED.A0TR RZ, [UR4+0x38], R23 ;  /* 0x00003817ffffc9a7 */ /* 0x0007e20008300404 */
[----:B------:R-:W-:Y:S01]  /*52d0*/  UPLOP3.LUT UP1, UPT, UPT, UPT, UPT, 0x80, 0x8 ;  /* 0x000000000008789c */ /* 0x000fe20003f2f070 */
[----:B------:R-:W-:Y:S01]  /*52e0*/  SYNCS.ARRIVE.TRANS64.RED.A1T0 RZ, [UR13], RZ ;  /* 0x000000ffffff79a7 */ /* 0x000fe2000810040d */
[----:B-1----:R-:W-:Y:S01]  /*52f0*/  R2UR UR12, R2 ;  /* 0x00000000020c72ca */ /* 0x002fe200000e0000 */
[----:B------:R-:W-:Y:S03]  /*5300*/  @!UPT UIADD3 URZ, UPT, UPT, URZ, URZ, URZ ;  /* 0x000000fffffff290 */ /* 0x000fe6000fffe0ff */
[----:B------:R-:W-:Y:S11]  /*5310*/  @P3 BRA `(.L_x_78) ;  /* 0xfffffff0009c3947 */ /* 0x000ff6000383ffff */
[----:B------:R-:W-:-:S04]  /*5320*/  SHF.L.U32 R2, R28, 0x1f, RZ ;  /* 0x0000001f1c027819 */ /* 0x000fc800000006ff */
[----:B------:R-:W1:Y:S02]  /*5330*/  SYNCS.PHASECHK.TRANS64.TRYWAIT P0, [UR4+0x40], R2 ;  /* 0x00004002ff0075a7 */ /* 0x000e640008001104 */
[----:B-1----:R-:W-:Y:S05]  /*5340*/  @!P0 BRA `(.L_x_79) ;  /* 0x0000004800bc8947 */ /* 0x002fea0003800000 */
.L_x_161:
[----:B------:R-:W2:Y:S02]  /*5350*/  SYNCS.PHASECHK.TRANS64.TRYWAIT P0, [UR4+0x48], R2 ;  /* 0x00004802ff0075a7 */ /* 0x000ea40008001104 */
[----:B--2---:R-:W-:Y:S05]  /*5360*/  @!P0 BRA `(.L_x_80) ;  /* 0x0000004800cc8947 */ /* 0x004fea0003800000 */
.L_x_163:
[----:B------:R-:W2:Y:S02]  /*5370*/  SYNCS.PHASECHK.TRANS64.TRYWAIT P0, [UR4+0x50], R2 ;  /* 0x00005002ff0075a7 */ /* 0x000ea40008001104 */
[----:B--2---:R-:W-:Y:S05]  /*5380*/  @!P0 BRA `(.L_x_81) ;  /* 0x0000004800dc8947 */ /* 0x004fea0003800000 */
.L_x_165:
[----:B-1----:R-:W-:-:S07]  /*5390*/  MOV R0, UR4 ;  /* 0x0000000400007c02 */ /* 0x002fce0008000f00 */
.L_x_82:
[----:B-1----:R-:W-:-:S04]  /*53a0*/  SHF.L.U32 R2, R28, 0x1f, RZ ;  /* 0x0000001f1c027819 */ /* 0x002fc800000006ff */
[----:B------:R1:W2:Y:S03]  /*53b0*/  SYNCS.PHASECHK.TRANS64.TRYWAIT P0, [R0+URZ+0x58], R2 ;  /* 0x00005802000075a7 */ /* 0x0002a600080011ff */
[----:B--2---:R-:W-:Y:S05]  /*53c0*/  @!P0 NANOSLEEP.SYNCS 0x989680 ;  /* 0x009896800000895d */ /* 0x004fea0003900000 */
[----:B------:R-:W2:Y:S02]  /*53d0*/  @!P0 SYNCS.PHASECHK.TRANS64 P0, [R0+URZ+0x58], R2 ;  /* 0x00005802000085a7 */ /* 0x000ea400080010ff */
[----:B--2---:R-:W-:Y:S05]  /*53e0*/  @P0 EXIT ;  /* 0x000000000000094d */ /* 0x004fea0003800000 */
[----:B------:R-:W-:Y:S05]  /*53f0*/  BRA `(.L_x_82) ;  /* 0xfffffffc00e87947 */ /* 0x000fea000383ffff */
.L_x_67:
[----:B------:R-:W-:-:S06]  /*5400*/  UISETP.GE.AND UP1, UPT, UR22, 0x4, UPT ;  /* 0x000000041600788c */ /* 0x000fcc000bf26270 */
[----:B------:R-:W-:-:S13]  /*5410*/  PLOP3.LUT P0, PT, PT, PT, UP1, 0x80, 0x8 ;  /* 0x000000000008781c */ /* 0x000fda0003f0f018 */
[----:B------:R-:W-:Y:S05]  /*5420*/  @!P0 EXIT ;  /* 0x000000000000894d */ /* 0x000fea0003800000 */
[----:B------:R-:W-:Y:S01]  /*5430*/  BAR.SYNC.DEFER_BLOCKING 0x6, 0xa0 ;  /* 0x0182800000007b1d */ /* 0x000fe20000010000 */
[C---:B------:R-:W-:Y:S01]  /*5440*/  IMAD.SHL.U32 R2, R101.reuse, 0x20, RZ ;  /* 0x0000002065027824 */ /* 0x040fe200078e00ff */
[C---:B------:R-:W-:Y:S01]  /*5450*/  SHF.L.U32 R46, R101.reuse, 0x10, RZ ;  /* 0x00000010652e7819 */ /* 0x040fe200000006ff */
[C---:B------:R-:W-:Y:S01]  /*5460*/  IMAD.SHL.U32 R100, R101.reuse, 0x4, RZ ;  /* 0x0000000465647824 */ /* 0x040fe200078e00ff */
[C---:B------:R-:W-:Y:S01]  /*5470*/  LOP3.LUT R102, R101.reuse, 0x60, RZ, 0xc0, !PT ;  /* 0x0000006065667812 */ /* 0x040fe200078ec0ff */
[----:B------:R-:W-:Y:S01]  /*5480*/  HFMA2 R97, -RZ, RZ, 0, 5.9604644775390625e-08 ;  /* 0x00000001ff617431 */ /* 0x000fe200000001ff */
[----:B------:R-:W-:Y:S02]  /*5490*/  UMOV UR36, 0x400 ;  /* 0x0000040000247882 */ /* 0x000fe40000000000 */
[----:B------:R-:W1:Y:S01]  /*54a0*/  LDC R91, c[0x0][0x370] ;  /* 0x0000dc00ff5b7b82 */ /* 0x000e620000000800 */
[----:B------:R-:W-:Y:S01]  /*54b0*/  ULEA UR36, UR45, UR36, 0x18 ;  /* 0x000000242d247291 */ /* 0x000fe2000f8ec0ff */
[----:B------:R-:W-:Y:S01]  /*54c0*/  LOP3.LUT R3, R2, 0xc0, RZ, 0xc0, !PT ;  /* 0x000000c002037812 */ /* 0x000fe200078ec0ff */
[----:B------:R-:W-:Y:S01]  /*54d0*/  HFMA2 R95, -RZ, RZ, 0, 0 ;  /* 0x00000000ff5f7431 */ /* 0x000fe200000001ff */
[----:B------:R-:W-:Y:S01]  /*54e0*/  LOP3.LUT R99, R101, 0x2, RZ, 0xc0, !PT ;  /* 0x0000000265637812 */ /* 0x000fe200078ec0ff */
[----:B------:R-:W-:Y:S01]  /*54f0*/  UIADD3 UR4, UPT, UPT, UR36, 0x200, URZ ;  /* 0x0000020024047890 */ /* 0x000fe2000fffe0ff */
[----:B------:R-:W-:Y:S01]  /*5500*/  LOP3.LUT R100, R3, 0x18, R100, 0xf8, !PT ;  /* 0x0000001803647812 */ /* 0x000fe200078ef864 */
[----:B------:R-:W-:Y:S01]  /*5510*/  IMAD.MOV.U32 R45, RZ, RZ, RZ ;  /* 0x000000ffff2d7224 */ /* 0x000fe200078e00ff */
[----:B------:R-:W2:Y:S01]  /*5520*/  LDC R42, c[0x0][0xf0c] ;  /* 0x0003c300ff2a7b82 */ /* 0x000ea20000000800 */
[----:B------:R-:W-:Y:S01]  /*5530*/  LOP3.LUT R46, R46, 0x600000, RZ, 0xc0, !PT ;  /* 0x006000002e2e7812 */ /* 0x000fe200078ec0ff */
[----:B------:R-:W-:Y:S01]  /*5540*/  IMAD.MOV.U32 R105, RZ, RZ, RZ ;  /* 0x000000ffff697224 */ /* 0x000fe200078e00ff */
[----:B------:R-:W-:Y:S01]  /*5550*/  LOP3.LUT R100, R100, 0xf20, R2, 0xf8, !PT ;  /* 0x00000f2064647812 */ /* 0x000fe200078ef802 */
[----:B------:R-:W-:Y:S01]  /*5560*/  IMAD.U32 R93, RZ, RZ, UR4 ;  /* 0x00000004ff5d7e24 */ /* 0x000fe2000f8e00ff */
[----:B------:R-:W-:Y:S01]  /*5570*/  LOP3.LUT R101, R101, 0x4, RZ, 0xc0, !PT ;  /* 0x0000000465657812 */ /* 0x000fe200078ec0ff */
[----:B------:R-:W4:Y:S01]  /*5580*/  LDCU.64 UR50, c[0x0][0x348] ;  /* 0x00006900ff3277ac */ /* 0x000f220008000a00 */
[----:B------:R-:W-:Y:S01]  /*5590*/  MOV R96, RZ ;  /* 0x000000ff00607202 */ /* 0x000fe20000000f00 */
[----:B------:R-:W1:Y:S01]  /*55a0*/  LDC R89, c[0x0][0xf20] ;  /* 0x0003c800ff597b82 */ /* 0x000e620000000800 */
[----:B------:R-:W3:Y:S01]  /*55b0*/  LDS R0, [UR36+0x100] ;  /* 0x00010024ff007984 */ /* 0x000ee20008000800 */
[----:B------:R-:W-:Y:S01]  /*55c0*/  IMAD R100, R100, 0x2, R93 ;  /* 0x0000000264647824 */ /* 0x000fe200078e025d */
[----:B------:R-:W1:Y:S03]  /*55d0*/  LDCU.64 UR46, c[0x0][0xc88] ;  /* 0x00019100ff2e77ac */ /* 0x000e660008000a00 */
[--C-:B------:R-:W-:Y:S01]  /*55e0*/  IMAD R99, R99, -0x10, R100.reuse ;  /* 0xfffffff063637824 */ /* 0x100fe200078e0264 */
[----:B------:R-:W1:Y:S01]  /*55f0*/  LDCU.64 UR48, c[0x0][0xc90] ;  /* 0x00019200ff3077ac */ /* 0x000e620008000a00 */
[----:B------:R-:W1:Y:S01]  /*5600*/  LDC R41, c[0x0][0xf30] ;  /* 0x0003cc00ff297b82 */ /* 0x000e620000000800 */
[----:B------:R-:W-:Y:S01]  /*5610*/  IMAD R98, R101, -0x10, R100 ;  /* 0xfffffff065627824 */ /* 0x000fe200078e0264 */
[----:B------:R-:W-:Y:S01]  /*5620*/  UMOV UR39, URZ ;  /* 0x000000ff00277c82 */ /* 0x000fe20008000000 */
[----:B------:R-:W-:-:S05]  /*5630*/  UMOV UR37, URZ ;  /* 0x000000ff00257c82 */ /* 0x000fca0008000000 */
[----:B------:R-:W1:Y:S08]  /*5640*/  LDC.64 R84, c[0x0][0xf10] ;  /* 0x0003c400ff547b82 */ /* 0x000e700000000a00 */
[----:B------:R-:W1:Y:S08]  /*5650*/  LDC.64 R38, c[0x0][0xf18] ;  /* 0x0003c600ff267b82 */ /* 0x000e700000000a00 */
[----:B------:R-:W1:Y:S08]  /*5660*/  LDC.64 R36, c[0x0][0xf28] ;  /* 0x0003ca00ff247b82 */ /* 0x000e700000000a00 */
[----:B------:R-:W1:Y:S01]  /*5670*/  LDC.64 R82, c[0x0][0xcb0] ;  /* 0x00032c00ff527b82 */ /* 0x000e620000000a00 */
[----:B---3--:R-:W-:-:S07]  /*5680*/  IMAD.IADD R46, R0, 0x1, R46 ;  /* 0x00000001002e7824 */ /* 0x008fce00078e022e */
[----:B------:R-:W3:Y:S08]  /*5690*/  LDC.64 R80, c[0x0][0xca8] ;  /* 0x00032a00ff507b82 */ /* 0x000ef00000000a00 */
[----:B--2-4-:R-:W1:Y:S02]  /*56a0*/  LDC R90, c[0x0][0x374] ;  /* 0x0000dd00ff5a7b82 */ /* 0x014e640000000800 */
.L_x_126:
[----:B------:R-:W-:Y:S02]  /*56b0*/  LEA R0, R105, UR36, 0x3 ;  /* 0x0000002469007c11 */ /* 0x000fe4000f8e18ff */
[----:B------:R-:W-:Y:S02]  /*56c0*/  SHF.L.U32 R2, R95, 0x1f, RZ ;  /* 0x0000001f5f027819 */ /* 0x000fe400000006ff */
[----:B-1----:R-:W-:Y:S02]  /*56d0*/  LEA R16, R105, UR36, 0x4 ;  /* 0x0000002469107c11 */ /* 0x002fe4000f8e20ff */
[----:B------:R-:W2:Y:S02]  /*56e0*/  SYNCS.PHASECHK.TRANS64.TRYWAIT P0, [R0+URZ+0x70], R2 ;  /* 0x00007002000075a7 */ /* 0x000ea400080011ff */
[----:B--23--:R-:W-:Y:S05]  /*56f0*/  @!P0 BRA `(.L_x_83) ;  /* 0x0000004800188947 */ /* 0x00cfea0003800000 */
.L_x_166:
[----:B------:R-:W4:Y:S01]  /*5700*/  LDC.64 R10, c[0x0][0xf10] ;  /* 0x0003c400ff0a7b82 */ /* 0x000f220000000a00 */
[----:B------:R-:W3:Y:S01]  /*5710*/  LDS.128 R16, [R16+0xe0] ;  /* 0x0000e00010107984 */ /* 0x000ee20000000c00 */
[----:B-1----:R-:W-:Y:S01]  /*5720*/  ISETP.NE.AND P1, PT, R41, 0x1, PT ;  /* 0x000000012900780c */ /* 0x002fe20003f25270 */
[----:B--2---:R-:W-:Y:S01]  /*5730*/  VIADD R0, R0, 0x80 ;  /* 0x0000008000007836 */ /* 0x004fe20000000000 */
[----:B------:R-:W-:Y:S04]  /*5740*/  ISETP.GE.AND P0, PT, R40, 0x1, PT ;  /* 0x000000012800780c */ /* 0x000fe80003f06270 */
[----:B------:R-:W1:Y:S01]  /*5750*/  LDC.64 R8, c[0x0][0xf18] ;  /* 0x0003c600ff087b82 */ /* 0x000e620000000a00 */
[----:B------:R-:W-:Y:S01]  /*5760*/  PRMT R0, RZ, 0x654, R0 ;  /* 0x00000654ff007816 */ /* 0x000fe20000000000 */
[----:B------:R-:W-:Y:S01]  /*5770*/  @!PT LDS RZ, [RZ] ;  /* 0x00000000fffff984 */ /* 0x000fe20000000800 */
[----:B------:R-:W-:Y:S01]  /*5780*/  @!PT LDS RZ, [RZ] ;  /* 0x00000000fffff984 */ /* 0x000fe20000000800 */
[----:B------:R-:W-:Y:S01]  /*5790*/  @!PT LDS RZ, [RZ] ;  /* 0x00000000fffff984 */ /* 0x000fe20000000800 */
[----:B------:R-:W-:Y:S01]  /*57a0*/  @!PT LDS RZ, [RZ] ;  /* 0x00000000fffff984 */ /* 0x000fe20000000800 */
[----:B------:R2:W-:Y:S06]  /*57b0*/  MEMBAR.ALL.CTA ;  /* 0x0000000000007992 */ /* 0x0005ec0000008000 */
[----:B--2---:R-:W2:Y:S01]  /*57c0*/  FENCE.VIEW.ASYNC.S ;  /* 0x00000000000073c6 */ /* 0x004ea20000000000 */
[----:B------:R-:W1:Y:S08]  /*57d0*/  @!P1 LDC R12, c[0x0][0xf20] ;  /* 0x0003c800ff0c9b82 */ /* 0x000e700000000800 */
[----:B------:R-:W1:Y:S01]  /*57e0*/  @!P1 LDC R7, c[0x0][0xf0c] ;  /* 0x0003c300ff079b82 */ /* 0x000e620000000800 */
[----:B--2---:R2:W-:Y:S01]  /*57f0*/  SYNCS.ARRIVE.TRANS64.RED.A1T0 RZ, [R0+URZ], RZ ;  /* 0x000000ff00ff79a7 */ /* 0x0045e200081004ff */
[----:B---3--:R-:W-:Y:S04]  /*5800*/  LOP3.LUT P4, RZ, R18, 0x1, RZ, 0xc0, !PT ;  /* 0x0000000112ff7812 */ /* 0x008fe8000788c0ff */
[----:B------:R-:W-:Y:S09]  /*5810*/  P2R R103, PR, RZ, 0x10 ;  /* 0x00000010ff677803 */ /* 0x000ff20000000000 */
[----:B------:R-:W-:Y:S02]  /*5820*/  @P4 MOV R44, R16 ;  /* 0x00000010002c4202 */ /* 0x000fe40000000f00 */
[----:B------:R-:W-:Y:S01]  /*5830*/  @P4 LOP3.LUT R43, R17, 0xffff, RZ, 0xc0, !PT ;  /* 0x0000ffff112b4812 */ /* 0x000fe200078ec0ff */
[----:B--2-4-:R-:W-:Y:S06]  /*5840*/  @!P0 BRA `(.L_x_84) ;  /* 0x0000000000a48947 */ /* 0x014fec0003800000 */
[----:B------:R-:W-:Y:S01]  /*5850*/  IMAD.HI.U32 R0, R90, R39, RZ ;  /* 0x000000275a007227 */ /* 0x000fe200078e00ff */
[----:B------:R-:W-:Y:S02]  /*5860*/  ISETP.NE.AND P0, PT, R38, 0x1, PT ;  /* 0x000000012600780c */ /* 0x000fe40003f05270 */
[----:B------:R-:W-:Y:S01]  /*5870*/  ISETP.NE.AND P2, PT, R40, 0x1, PT ;  /* 0x000000012800780c */ /* 0x000fe20003f45270 */
[----:B------:R-:W-:Y:S01]  /*5880*/  IMAD.HI.U32 R4, R91, R84, RZ ;  /* 0x000000545b047227 */ /* 0x000fe200078e00ff */
[----:B------:R-:W-:Y:S02]  /*5890*/  SHF.R.U32.HI R0, RZ, R89, R0 ;  /* 0x00000059ff007219 */ /* 0x000fe40000011600 */
[----:B------:R-:W-:Y:S01]  /*58a0*/  ISETP.NE.AND P3, PT, R42, 0x1, PT ;  /* 0x000000012a00780c */ /* 0x000fe20003f65270 */
[----:B------:R-:W-:Y:S01]  /*58b0*/  IMAD.HI.U32 R6, R43, R39, RZ ;  /* 0x000000272b067227 */ /* 0x000fe200078e00ff */
[-C--:B------:R-:W-:Y:S02]  /*58c0*/  SHF.R.U32.HI R4, RZ, R85.reuse, R4 ;  /* 0x00000055ff047219 */ /* 0x080fe40000011604 */
[----:B------:R-:W-:Y:S01]  /*58d0*/  SEL R0, R90, R0, !P0 ;  /* 0x000000005a007207 */ /* 0x000fe20004000000 */
[----:B------:R-:W-:Y:S01]  /*58e0*/  IMAD.HI.U32 R5, R44, R84, RZ ;  /* 0x000000542c057227 */ /* 0x000fe200078e00ff */
[----:B------:R-:W-:Y:S03]  /*58f0*/  SEL R4, R91, R4, !P3 ;  /* 0x000000045b047207 */ /* 0x000fe60005800000 */
[-C--:B------:R-:W-:Y:S01]  /*5900*/  IMAD.HI.U32 R3, R0, R36.reuse, RZ ;  /* 0x0000002400037227 */ /* 0x080fe200078e00ff */
[----:B------:R-:W-:Y:S03]  /*5910*/  SHF.R.U32.HI R5, RZ, R85, R5 ;  /* 0x00000055ff057219 */ /* 0x000fe60000011605 */
[----:B------:R-:W-:Y:S01]  /*5920*/  IMAD.HI.U32 R2, R4, R36, RZ ;  /* 0x0000002404027227 */ /* 0x000fe200078e00ff */
[----:B------:R-:W-:Y:S02]  /*5930*/  @P2 SHF.R.U32.HI R0, RZ, R37, R3 ;  /* 0x00000025ff002219 */ /* 0x000fe40000011603 */
[----:B------:R-:W-:Y:S02]  /*5940*/  SHF.R.U32.HI R3, RZ, R89, R6 ;  /* 0x00000059ff037219 */ /* 0x000fe40000011606 */
[----:B------:R-:W-:Y:S01]  /*5950*/  @P2 SHF.R.U32.HI R4, RZ, R37, R2 ;  /* 0x00000025ff042219 */ /* 0x000fe20000011602 */
[----:B------:R-:W-:Y:S01]  /*5960*/  IMAD R0, R40, R0, RZ ;  /* 0x0000000028007224 */ /* 0x000fe200078e02ff */
[----:B------:R-:W-:Y:S02]  /*5970*/  SEL R3, R43, R3, !P0 ;  /* 0x000000032b037207 */ /* 0x000fe40004000000 */
[----:B------:R-:W-:Y:S01]  /*5980*/  SEL R2, R44, R5, !P3 ;  /* 0x000000052c027207 */ /* 0x000fe20005800000 */
[----:B------:R-:W-:Y:S01]  /*5990*/  IMAD R5, R40, R4, RZ ;  /* 0x0000000428057224 */ /* 0x000fe200078e02ff */
[C---:B------:R-:W-:Y:S01]  /*59a0*/  ISETP.GE.AND P0, PT, R3.reuse, R0, PT ;  /* 0x000000000300720c */ /* 0x040fe20003f06270 */
[C---:B------:R-:W-:Y:S03]  /*59b0*/  IMAD.HI.U32 R0, R3.reuse, R36, RZ ;  /* 0x0000002403007227 */ /* 0x040fe600078e00ff */
[C---:B------:R-:W-:Y:S02]  /*59c0*/  ISETP.GE.OR P0, PT, R2.reuse, R5, P0 ;  /* 0x000000050200720c */ /* 0x040fe40000706670 */
[----:B------:R-:W-:Y:S04]  /*59d0*/  SHF.R.U32.HI R0, RZ, R37, R0 ;  /* 0x00000025ff007219 */ /* 0x000fe80000011600 */
[C---:B------:R-:W-:Y:S05]  /*59e0*/  SEL R6, R3.reuse, R0, !P2 ;  /* 0x0000000003067207 */ /* 0x040fea0005000000 */
        /* <DEDUP_REMOVED lines=14> */
[----:B------:R-:W-:Y:S07]  /*5ad0*/  IMAD R43, R3, R38, R43 ;  /* 0x00000026032b7224 */ /* 0x000fee00078e022b */
.L_x_84:
[----:B-1----:R-:W-:Y:S01]  /*5ae0*/  @!P1 IMAD.HI.U32 R2, R43, R9, RZ ;  /* 0x000000092b029227 */ /* 0x002fe200078e00ff */
[----:B------:R-:W-:Y:S01]  /*5af0*/  @!P1 ISETP.NE.AND P0, PT, R8, 0x1, PT ;  /* 0x000000010800980c */ /* 0x000fe20003f05270 */
[----:B------:R-:W-:Y:S01]  /*5b00*/  USHF.L.U32 UR42, UR20, 0x7, URZ ;  /* 0x00000007142a7899 */ /* 0x000fe200080006ff */
[----:B------:R-:W-:Y:S01]  /*5b10*/  @!P1 ISETP.NE.AND P2, PT, R7, 0x1, PT ;  /* 0x000000010700980c */ /* 0x000fe20003f45270 */
[C---:B------:R-:W-:Y:S01]  /*5b20*/  @!P1 IMAD.HI.U32 R0, R44.reuse, R10, RZ ;  /* 0x0000000a2c009227 */ /* 0x040fe200078e00ff */
[----:B------:R-:W-:Y:S01]  /*5b30*/  @!P1 SHF.R.U32.HI R2, RZ, R12, R2 ;  /* 0x0000000cff029219 */ /* 0x000fe20000011602 */
[----:B------:R-:W-:Y:S01]  /*5b40*/  USHF.L.U32 UR41, UR12, 0x7, URZ ;  /* 0x000000070c297899 */ /* 0x000fe200080006ff */
[----:B------:R-:W-:Y:S01]  /*5b50*/  @P4 SHF.R.U32.HI R94, RZ, 0x10, R17 ;  /* 0x00000010ff5e4819 */ /* 0x000fe20000011611 */
[----:B------:R-:W-:Y:S01]  /*5b60*/  VIADD R105, R105, 0x1 ;  /* 0x0000000169697836 */ /* 0x000fe20000000000 */
[----:B------:R-:W-:Y:S01]  /*5b70*/  @!P1 SEL R2, R43, R2, !P0 ;  /* 0x000000022b029207 */ /* 0x000fe20004000000 */
[----:B------:R-:W-:Y:S01]  /*5b80*/  BSSY.RECONVERGENT B6, `(.L_x_85) ;  /* 0x0000028000067945 */ /* 0x000fe20003800200 */
[----:B------:R-:W-:Y:S02]  /*5b90*/  @!P1 SHF.R.U32.HI R0, RZ, R11, R0 ;  /* 0x0000000bff009219 */ /* 0x000fe40000011600 */
[----:B------:R-:W-:Y:S02]  /*5ba0*/  LOP3.LUT P0, RZ, R93, 0x1b0, RZ, 0xc0, !PT ;  /* 0x000001b05dff7812 */ /* 0x000fe4000780c0ff */
[----:B------:R-:W-:Y:S05]  /*5bb0*/  @!P1 SEL R3, R44, R0, !P2 ;  /* 0x000000002c039207 */ /* 0x000fea0005000000 */
[----:B------:R-:W-:Y:S02]  /*5bc0*/  @!P1 IMAD.IADD R0, R2, 0x1, -R3 ;  /* 0x0000000102009824 */ /* 0x000fe400078e0a03 */
[----:B------:R-:W-:Y:S02]  /*5bd0*/  @!P1 IMAD.IADD R2, R3, 0x1, -R2 ;  /* 0x0000000103029824 */ /* 0x000fe400078e0a02 */
[----:B------:R-:W-:Y:S02]  /*5be0*/  @!P1 IMAD R44, R0, R7, R44 ;  /* 0x00000007002c9224 */ /* 0x000fe400078e022c */
[----:B------:R-:W-:Y:S01]  /*5bf0*/  @!P1 IMAD R43, R2, R8, R43 ;  /* 0x00000008022b9224 */ /* 0x000fe200078e022b */
[----:B------:R-:W-:Y:S06]  /*5c00*/  @!P0 BRA `(.L_x_86) ;  /* 0x00000000007c8947 */ /* 0x000fec0003800000 */
[----:B------:R-:W1:Y:S01]  /*5c10*/  LDCU.64 UR8, c[0x4][0x80] ;  /* 0x01001000ff0877ac */ /* 0x000e620008000a00 */
[----:B------:R-:W-:Y:S01]  /*5c20*/  MOV R2, 0x0 ;  /* 0x0000000000027802 */ /* 0x000fe20000000f00 */
[----:B------:R-:W-:Y:S02]  /*5c30*/  HFMA2 R12, -RZ, RZ, 0, 5.9604644775390625e-08 ;  /* 0x00000001ff0c7431 */ /* 0x000fe400000001ff */
[----:B------:R-:W-:Y:S01]  /*5c40*/  IMAD.MOV.U32 R8, RZ, RZ, 0x70 ;  /* 0x00000070ff087424 */ /* 0x000fe200078e00ff */
[----:B------:R2:W3:Y:S01]  /*5c50*/  LDC.64 R14, c[0x4][R2] ;  /* 0x01000000020e7b82 */ /* 0x0004e20000000a00 */
[----:B------:R-:W4:Y:S01]  /*5c60*/  LDCU.64 UR6, c[0x4][0x88] ;  /* 0x01001100ff0677ac */ /* 0x000f220008000a00 */
[----:B------:R-:W-:Y:S01]  /*5c70*/  IMAD.MOV.U32 R13, RZ, RZ, RZ ;  /* 0x000000ffff0d7224 */ /* 0x000fe200078e00ff */
[----:B------:R-:W2:Y:S01]  /*5c80*/  LDCU.64 UR4, c[0x4][0x8] ;  /* 0x01000100ff0477ac */ /* 0x000ea20008000a00 */
[----:B-1----:R-:W-:Y:S01]  /*5c90*/  MOV R5, UR9 ;  /* 0x0000000900057c02 */ /* 0x002fe20008000f00 */
[----:B------:R-:W-:Y:S01]  /*5ca0*/  IMAD.U32 R4, RZ, RZ, UR8 ;  /* 0x00000008ff047e24 */ /* 0x000fe2000f8e00ff */
[----:B----4-:R-:W-:Y:S01]  /*5cb0*/  MOV R7, UR7 ;  /* 0x0000000700077c02 */ /* 0x010fe20008000f00 */
[----:B------:R-:W-:Y:S01]  /*5cc0*/  IMAD.U32 R6, RZ, RZ, UR6 ;  /* 0x00000006ff067e24 */ /* 0x000fe2000f8e00ff */
[----:B--2---:R-:W-:Y:S01]  /*5cd0*/  MOV R11, UR5 ;  /* 0x00000005000b7c02 */ /* 0x004fe20008000f00 */
[----:B------:R-:W-:Y:S02]  /*5ce0*/  IMAD.U32 R10, RZ, RZ, UR4 ;  /* 0x00000004ff0a7e24 */ /* 0x000fe4000f8e00ff */
[----:B------:R-:W-:Y:S07]  /*5cf0*/  LEPC R20, `(.L_x_87) ;  /* 0x000000001014794e */ /* 0x000fee0000000000 */
[----:B---3-5:R-:W-:Y:S05]  /*5d00*/  CALL.ABS.NOINC R14 ;  /* 0x000000000e007343 */ /* 0x028fea0003c00000 */
.L_x_87:
[----:B------:R-:W1:Y:S01]  /*5d10*/  LDCU.64 UR8, c[0x4][0x80] ;  /* 0x01001000ff0877ac */ /* 0x000e620008000a00 */
[----:B------:R-:W2:Y:S01]  /*5d20*/  LDC.64 R2, c[0x4][R2] ;  /* 0x0100000002027b82 */ /* 0x000ea20000000a00 */
[----:B------:R-:W-:Y:S02]  /*5d30*/  HFMA2 R12, -RZ, RZ, 0, 5.9604644775390625e-08 ;  /* 0x00000001ff0c7431 */ /* 0x000fe400000001ff */
[----:B------:R-:W-:Y:S02]  /*5d40*/  IMAD.MOV.U32 R8, RZ, RZ, 0x70 ;  /* 0x00000070ff087424 */ /* 0x000fe400078e00ff */
[----:B------:R-:W-:Y:S01]  /*5d50*/  IMAD.MOV.U32 R13, RZ, RZ, RZ ;  /* 0x000000ffff0d7224 */ /* 0x000fe200078e00ff */
[----:B------:R-:W3:Y:S01]  /*5d60*/  LDCU.64 UR6, c[0x4][0x88] ;  /* 0x01001100ff0677ac */ /* 0x000ee20008000a00 */
[----:B------:R-:W4:Y:S01]  /*5d70*/  LDCU.64 UR4, c[0x4][0x8] ;  /* 0x01000100ff0477ac */ /* 0x000f220008000a00 */
[----:B-1----:R-:W-:Y:S02]  /*5d80*/  MOV R4, UR8 ;  /* 0x0000000800047c02 */ /* 0x002fe40008000f00 */
[----:B------:R-:W-:Y:S02]  /*5d90*/  MOV R5, UR9 ;  /* 0x0000000900057c02 */ /* 0x000fe40008000f00 */
[----:B---3--:R-:W-:Y:S01]  /*5da0*/  MOV R7, UR7 ;  /* 0x0000000700077c02 */ /* 0x008fe20008000f00 */
[----:B------:R-:W-:Y:S01]  /*5db0*/  IMAD.U32 R6, RZ, RZ, UR6 ;  /* 0x00000006ff067e24 */ /* 0x000fe2000f8e00ff */
[----:B----4-:R-:W-:Y:S01]  /*5dc0*/  MOV R11, UR5 ;  /* 0x00000005000b7c02 */ /* 0x010fe20008000f00 */
[----:B------:R-:W-:Y:S02]  /*5dd0*/  IMAD.U32 R10, RZ, RZ, UR4 ;  /* 0x00000004ff0a7e24 */ /* 0x000fe4000f8e00ff */
[----:B------:R-:W-:Y:S07]  /*5de0*/  LEPC R20, `(.L_x_86) ;  /* 0x000000001014794e */ /* 0x000fee0000000000 */
[----:B--2---:R-:W-:Y:S05]  /*5df0*/  CALL.ABS.NOINC R2 ;  /* 0x0000000002007343 */ /* 0x004fea0003c00000 */
.L_x_86:
[----:B------:R-:W-:Y:S05]  /*5e00*/  BSYNC.RECONVERGENT B6 ;  /* 0x0000000000067941 */ /* 0x000fea0003800200 */
.L_x_85:
[----:B------:R-:W-:Y:S01]  /*5e10*/  ISETP.NE.U32.AND P4, PT, R82, RZ, PT ;  /* 0x000000ff5200720c */ /* 0x000fe20003f85070 */
[----:B------:R-:W-:Y:S01]  /*5e20*/  UISETP.NE.AND UP2, UPT, UR44, URZ, UPT ;  /* 0x000000ff2c00728c */ /* 0x000fe2000bf45270 */
[----:B------:R-:W-:Y:S01]  /*5e30*/  ISETP.NE.U32.AND P2, PT, RZ, UR46, PT ;  /* 0x0000002eff007c0c */ /* 0x000fe2000bf45070 */
[----:B------:R-:W-:Y:S01]  /*5e40*/  UISETP.NE.U32.AND UP1, UPT, UR48, URZ, UPT ;  /* 0x000000ff3000728c */ /* 0x000fe2000bf25070 */
[----:B------:R-:W-:Y:S01]  /*5e50*/  ISETP.NE.AND.EX P4, PT, R83, RZ, PT, P4 ;  /* 0x000000ff5300720c */ /* 0x000fe20003f85340 */
[----:B------:R-:W-:Y:S01]  /*5e60*/  UPLOP3.LUT UP0, UPT, UPT, UPT, UPT, 0x40, 0x4 ;  /* 0x000000000004789c */ /* 0x000fe20003f0e870 */
[----:B------:R-:W-:Y:S01]  /*5e70*/  ISETP.NE.AND.EX P2, PT, RZ, UR47, PT, P2 ;  /* 0x0000002fff007c0c */ /* 0x000fe2000bf45320 */
[----:B------:R-:W-:Y:S01]  /*5e80*/  UISETP.NE.AND.EX UP1, UPT, UR49, URZ, UPT, UP1 ;  /* 0x000000ff3100728c */ /* 0x000fe2000bf25310 */
[----:B------:R-:W-:Y:S04]  /*5e90*/  PLOP3.LUT P1, PT, PT, PT, UP2, 0x80, 0x8 ;  /* 0x000000000008781c */ /* 0x000fe80003f2f028 */
[----:B------:R-:W-:Y:S06]  /*5ea0*/  @UP2 UPLOP3.LUT UP0, UPT, UPT, UPT, UP1, 0x80, 0x8 ;  /* 0x000000000008289c */ /* 0x000fec0003f0f010 */
[----:B------:R-:W-:Y:S01]  /*5eb0*/  PLOP3.LUT P0, PT, PT, PT, UP0, 0x80, 0x8 ;  /* 0x000000000008781c */ /* 0x000fe20003f0f008 */
[----:B------:R-:W-:Y:S01]  /*5ec0*/  @!UPT UIADD3 URZ, UPT, UPT, URZ, URZ, URZ ;  /* 0x000000fffffff290 */ /* 0x000fe2000fffe0ff */
[----:B------:R-:W-:Y:S11]  /*5ed0*/  BRA.U !UP1, `(.L_x_88) ;  /* 0x0000000109387547 */ /* 0x000ff6000b800000 */
[----:B------:R-:W-:Y:S01]  /*5ee0*/  UISETP.NE.U32.AND UP0, UPT, UR46, URZ, UPT ;  /* 0x000000ff2e00728c */ /* 0x000fe2000bf05070 */
[----:B------:R-:W-:Y:S02]  /*5ef0*/  HFMA2 R0, -RZ, RZ, 0, 5.9604644775390625e-08 ;  /* 0x00000001ff007431 */ /* 0x000fe400000001ff */
[----:B------:R-:W-:Y:S01]  /*5f00*/  IMAD.MOV.U32 R88, RZ, RZ, 0x1 ;  /* 0x00000001ff587424 */ /* 0x000fe200078e00ff */
[----:B------:R-:W-:Y:S06]  /*5f10*/  UISETP.NE.AND.EX UP0, UPT, UR47, URZ, UPT, UP0 ;  /* 0x000000ff2f00728c */ /* 0x000fec000bf05300 */
[----:B------:R-:W-:Y:S05]  /*5f20*/  PLOP3.LUT P3, PT, PT, PT, UP0, 0x80, 0x8 ;  /* 0x000000000008781c */ /* 0x000fea0003f6f008 */
[----:B------:R-:W1:Y:S01]  /*5f30*/  @UP0 LDCU.64 UR4, c[0x0][0xc88] ;  /* 0x00019100ff0407ac */ /* 0x000e620008000a00 */
[----:B------:R-:W-:Y:S07]  /*5f40*/  @UP0 UIMAD UR6, UR52, UR48, URZ ;  /* 0x00000030340602a4 */ /* 0x000fee000f8e02ff */
[----:B------:R-:W-:Y:S01]  /*5f50*/  @!P3 PRMT R88, R0, 0x7610, R88 ;  /* 0x000076100058b816 */ /* 0x000fe20000000058 */
[----:B-1----:R-:W-:Y:S06]  /*5f60*/  @UP0 UIMAD.WIDE UR4, UR6, 0x4, UR4 ;  /* 0x00000004060408a5 */ /* 0x002fec000f8e0204 */
[----:B------:R-:W-:Y:S01]  /*5f70*/  IMAD.U32 R2, RZ, RZ, UR4 ;  /* 0x00000004ff027e24 */ /* 0x000fe2000f8e00ff */
[----:B------:R-:W-:Y:S04]  /*5f80*/  MOV R3, UR5 ;  /* 0x0000000500037c02 */ /* 0x000fe80008000f00 */
[----:B------:R-:W1:Y:S01]  /*5f90*/  @!UP0 LDCU UR4, c[0x0][0xc80] ;  /* 0x00019000ff0487ac */ /* 0x000e620008000800 */
[----:B-----5:R2:W5:Y:S02]  /*5fa0*/  @P3 LDG.E R49, desc[UR54][R2.64] ;  /* 0x0000003602313981 */ /* 0x020564000c1e1900 */
[----:B-12---:R-:W-:Y:S02]  /*5fb0*/  @!P3 IMAD.U32 R49, RZ, RZ, UR4 ;  /* 0x00000004ff31be24 */ /* 0x006fe4000f8e00ff */
.L_x_88:
[----:B------:R-:W-:Y:S05]  /*5fc0*/  @!P4 BRA `(.L_x_89) ;  /* 0x000000000020c947 */ /* 0x000fea0003800000 */
[----:B------:R-:W-:Y:S04]  /*5fd0*/  ISETP.NE.U32.AND P3, PT, R80, RZ, PT ;  /* 0x000000ff5000720c */ /* 0x000fe80003f65070 */
[----:B------:R-:W-:Y:S11]  /*5fe0*/  ISETP.NE.AND.EX P3, PT, R81, RZ, PT, P3 ;  /* 0x000000ff5100720c */ /* 0x000ff60003f65330 */
[----:B------:R-:W-:Y:S02]  /*5ff0*/  @!UPT UIADD3 URZ, UPT, UPT, URZ, URZ, URZ ;  /* 0x000000fffffff290 */ /* 0x000fe4000fffe0ff */
[----:B------:R-:W1:Y:S01]  /*6000*/  @P3 LDC.64 R2, c[0x0][0xca8] ;  /* 0x00032a00ff023b82 */ /* 0x000e620000000a00 */
[----:B------:R-:W-:Y:S04]  /*6010*/  @P3 IMAD R0, R82, UR52, RZ ;  /* 0x0000003452003c24 */ /* 0x000fe8000f8e02ff */
[----:B-1----:R-:W-:Y:S05]  /*6020*/  @P3 IMAD.WIDE R2, R0, 0x4, R2 ;  /* 0x0000000400023825 */ /* 0x002fea00078e0202 */
[----:B-----5:R1:W5:Y:S02]  /*6030*/  @P3 LDG.E R47, desc[UR54][R2.64] ;  /* 0x00000036022f3981 */ /* 0x020364000c1e1900 */
[----:B-1----:R-:W2:Y:S02]  /*6040*/  @!P3 LDC R47, c[0x0][0xca0] ;  /* 0x00032800ff2fbb82 */ /* 0x002ea40000000800 */
.L_x_89:
[----:B-----5:R-:W-:Y:S01]  /*6050*/  FSETP.NEU.AND P3, PT, R49, RZ, PT ;  /* 0x000000ff3100720b */ /* 0x020fe20003f6d000 */
[----:B------:R-:W-:Y:S01]  /*6060*/  BSSY B1, `(.L_x_90) ;  /* 0x0000039000017945 */ /* 0x000fe20003800000 */
[----:B------:R-:W-:Y:S01]  /*6070*/  SEL R3, RZ, 0xffffffff, P2 ;  /* 0xffffffffff037807 */ /* 0x000fe20001000000 */
[----:B------:R-:W-:Y:S01]  /*6080*/  IMAD.MOV.U32 R66, RZ, RZ, 0x1 ;  /* 0x00000001ff427424 */ /* 0x000fe200078e00ff */
[----:B------:R-:W-:Y:S01]  /*6090*/  @P1 LOP3.LUT P2, RZ, R88, 0xff, RZ, 0xc0, !PT ;  /* 0x000000ff58ff1812 */ /* 0x000fe2000784c0ff */
[----:B------:R-:W-:Y:S01]  /*60a0*/  IMAD R48, R45, 0x80, R46 ;  /* 0x000000802d307824 */ /* 0x000fe200078e022e */
[----:B------:R-:W-:Y:S01]  /*60b0*/  @P1 SEL R0, RZ, 0xffffffff, P3 ;  /* 0xffffffffff001807 */ /* 0x000fe20001800000 */
[----:B------:R-:W-:Y:S01]  /*60c0*/  IMAD R106, R101, -0x10, R99 ;  /* 0xfffffff0656a7824 */ /* 0x000fe200078e0263 */
[----:B------:R-:W-:Y:S01]  /*60d0*/  LOP3.LUT R97, R97, 0x1, RZ, 0x3c, !PT ;  /* 0x0000000161617812 */ /* 0x000fe200078e3cff */
[----:B------:R-:W-:Y:S01]  /*60e0*/  IMAD.MOV.U32 R65, RZ, RZ, RZ ;  /* 0x000000ffff417224 */ /* 0x000fe200078e00ff */
[----:B------:R-:W-:Y:S02]  /*60f0*/  @P0 SEL R0, R3, R0, !P2 ;  /* 0x0000000003000207 */ /* 0x000fe40005000000 */
[----:B------:R-:W-:Y:S02]  /*6100*/  CS2R R78, SRZ ;  /* 0x00000000004e7805 */ /* 0x000fe4000001ff00 */
[----:B------:R-:W-:Y:S02]  /*6110*/  LEA R64, R45, UR36, 0x3 ;  /* 0x000000242d407c11 */ /* 0x000fe4000f8e18ff */
[----:B------:R-:W-:Y:S02]  /*6120*/  CS2R R76, SRZ ;  /* 0x00000000004c7805 */ /* 0x000fe4000001ff00 */
[----:B------:R-:W-:Y:S02]  /*6130*/  @P1 LOP3.LUT R0, R0, 0x1, RZ, 0xc0, !PT ;  /* 0x0000000100001812 */ /* 0x000fe400078ec0ff */
[----:B------:R-:W-:Y:S02]  /*6140*/  CS2R R70, SRZ ;  /* 0x0000000000467805 */ /* 0x000fe4000001ff00 */
[----:B------:R-:W-:Y:S02]  /*6150*/  PLOP3.LUT P2, PT, PT, PT, UP1, 0x80, 0x8 ;  /* 0x000000000008781c */ /* 0x000fe40003f4f018 */
[----:B------:R-:W-:Y:S02]  /*6160*/  CS2R R68, SRZ ;  /* 0x0000000000447805 */ /* 0x000fe4000001ff00 */
[----:B------:R-:W-:Y:S02]  /*6170*/  ISETP.NE.U32.OR P5, PT, R0, 0x1, !P1 ;  /* 0x000000010000780c */ /* 0x000fe40004fa5470 */
[----:B------:R-:W-:Y:S02]  /*6180*/  CS2R R62, SRZ ;  /* 0x00000000003e7805 */ /* 0x000fe4000001ff00 */
[----:B------:R-:W-:Y:S02]  /*6190*/  LOP3.LUT P4, R104, R88, 0xff, RZ, 0xc0, !PT ;  /* 0x000000ff58687812 */ /* 0x000fe4000788c0ff */
[----:B------:R-:W-:Y:S02]  /*61a0*/  CS2R R60, SRZ ;  /* 0x00000000003c7805 */ /* 0x000fe4000001ff00 */
[----:B------:R-:W-:Y:S02]  /*61b0*/  SEL R2, RZ, 0xffffffff, P3 ;  /* 0xffffffffff027807 */ /* 0x000fe40001800000 */
[----:B------:R-:W-:Y:S02]  /*61c0*/  CS2R R58, SRZ ;  /* 0x00000000003a7805 */ /* 0x000fe4000001ff00 */
[----:B------:R-:W-:Y:S02]  /*61d0*/  P2R R107, PR, RZ, 0x20 ;  /* 0x00000020ff6b7803 */ /* 0x000fe40000000000 */
[----:B------:R-:W-:Y:S02]  /*61e0*/  CS2R R56, SRZ ;  /* 0x0000000000387805 */ /* 0x000fe4000001ff00 */
[----:B------:R-:W-:Y:S02]  /*61f0*/  @P2 SEL R2, R3, R2, !P4 ;  /* 0x0000000203022207 */ /* 0x000fe40006000000 */
[----:B------:R-:W-:Y:S02]  /*6200*/  @P5 SHF.L.U32 R0, R97, 0x1f, RZ ;  /* 0x0000001f61005819 */ /* 0x000fe400000006ff */
[----:B------:R-:W-:Y:S02]  /*6210*/  LOP3.LUT R2, R2, 0x1, RZ, 0xc0, !PT ;  /* 0x0000000102027812 */ /* 0x000fe400078ec0ff */
[----:B------:R1:W3:Y:S02]  /*6220*/  @P5 SYNCS.PHASECHK.TRANS64.TRYWAIT P1, [UR36+0x20], R0 ;  /* 0x00002000ff0055a7 */ /* 0x0002e40008021124 */
[----:B------:R-:W-:Y:S04]  /*6230*/  ISETP.NE.U32.AND P2, PT, R2, 0x1, PT ;  /* 0x000000010200780c */ /* 0x000fe80003f45070 */
[----:B------:R-:W-:Y:S02]  /*6240*/  P2R R67, PR, RZ, 0x4 ;  /* 0x00000004ff437803 */ /* 0x000fe40000000000 */
[----:B-1----:R-:W-:Y:S04]  /*6250*/  SHF.L.U32 R0, R96, 0x1f, RZ ;  /* 0x0000001f60007819 */ /* 0x002fe800000006ff */
[----:B------:R1:W4:Y:S01]  /*6260*/  SYNCS.PHASECHK.TRANS64.TRYWAIT P0, [R64+URZ+0x90], R0 ;  /* 0x00009000400075a7 */ /* 0x00032200080011ff */
[----:B---3--:R-:W-:Y:S01]  /*6270*/  @P5 SEL R66, RZ, 0x1, !P1 ;  /* 0x00000001ff425807 */ /* 0x008fe20004800000 */
[----:B-1----:R-:W-:Y:S06]  /*6280*/  @!P5 BRA `(.L_x_91) ;  /* 0x000000000058d947 */ /* 0x002fec0003800000 */
[----:B------:R-:W-:Y:S01]  /*6290*/  IMAD.MOV.U32 R79, RZ, RZ, RZ ;  /* 0x000000ffff4f7224 */ /* 0x000fe200078e00ff */
[----:B------:R-:W-:Y:S01]  /*62a0*/  ISETP.NE.AND P1, PT, R66, RZ, PT ;  /* 0x000000ff4200720c */ /* 0x000fe20003f25270 */
[----:B------:R-:W-:Y:S01]  /*62b0*/  BSSY B0, `(.L_x_92) ;  /* 0x000000c000007945 */ /* 0x000fe20003800000 */
[----:B------:R-:W-:Y:S02]  /*62c0*/  CS2R R58, SRZ ;  /* 0x00000000003a7805 */ /* 0x000fe4000001ff00 */
[----:B------:R-:W-:Y:S02]  /*62d0*/  CS2R R56, SRZ ;  /* 0x0000000000387805 */ /* 0x000fe4000001ff00 */
[----:B------:R-:W-:Y:S02]  /*62e0*/  CS2R R62, SRZ ;  /* 0x00000000003e7805 */ /* 0x000fe4000001ff00 */
[----:B------:R-:W-:Y:S02]  /*62f0*/  CS2R R60, SRZ ;  /* 0x00000000003c7805 */ /* 0x000fe4000001ff00 */
[----:B------:R-:W-:Y:S02]  /*6300*/  CS2R R70, SRZ ;  /* 0x0000000000467805 */ /* 0x000fe4000001ff00 */
[----:B------:R-:W-:Y:S02]  /*6310*/  CS2R R68, SRZ ;  /* 0x0000000000447805 */ /* 0x000fe4000001ff00 */
[----:B------:R-:W-:Y:S01]  /*6320*/  CS2R R76, SRZ ;  /* 0x00000000004c7805 */ /* 0x000fe2000001ff00 */
[----:B------:R-:W-:Y:S06]  /*6330*/  @P1 BRA `(.L_x_93) ;  /* 0x00000000000c1947 */ /* 0x000fec0003800000 */
[----:B------:R-:W-:Y:S04]  /*6340*/  SHF.L.U32 R3, R97, 0x1f, RZ ;  /* 0x0000001f61037819 */ /* 0x000fe800000006ff */
[----:B------:R-:W1:Y:S02]  /*6350*/  SYNCS.PHASECHK.TRANS64.TRYWAIT P1, [UR36+0x20], R3 ;  /* 0x00002003ff0075a7 */ /* 0x000e640008021124 */
[----:B-1----:R-:W-:Y:S05]  /*6360*/  @!P1 BRA `(.L_x_94) ;  /* 0x0000003c00109947 */ /* 0x002fea0003800000 */
.L_x_93:
[----:B------:R-:W-:Y:S05]  /*6370*/  BSYNC B0 ;  /* 0x0000000000007941 */ /* 0x000fea0003800000 */
.L_x_92:
[----:B------:R-:W-:Y:S01]  /*6380*/  ISETP.NE.AND P1, PT, R67, RZ, PT ;  /* 0x000000ff4300720c */ /* 0x000fe20003f25270 */
[----:B------:R-:W-:Y:S11]  /*6390*/  HFMA2 R65, -RZ, RZ, 0, 5.9604644775390625e-08 ;  /* 0x00000001ff417431 */ /* 0x000ff600000001ff */
[----:B------:R-:W-:Y:S01]  /*63a0*/  @!UPT UIADD3 URZ, UPT, UPT, URZ, URZ, URZ ;  /* 0x000000fffffff290 */ /* 0x000fe2000fffe0ff */
[----:B------:R3:W1:Y:S04]  /*63b0*/  @P1 LDS.128 R56, [R100] ;  /* 0x0000000064381984 */ /* 0x0006680000000c00 */
[----:B------:R3:W1:Y:S04]  /*63c0*/  @P1 LDS.128 R60, [R99+0x10] ;  /* 0x00001000633c1984 */ /* 0x0006680000000c00 */
[----:B------:R3:W1:Y:S04]  /*63d0*/  @P1 LDS.128 R68, [R98+0x20] ;  /* 0x0000200062441984 */ /* 0x0006680000000c00 */
[----:B------:R3:W1:Y:S02]  /*63e0*/  @P1 LDS.128 R76, [R106+0x30] ;  /* 0x000030006a4c1984 */ /* 0x0006640000000c00 */
.L_x_91:
[----:B------:R-:W-:Y:S05]  /*63f0*/  BSYNC B1 ;  /* 0x0000000000017941 */ /* 0x000fea0003800000 */
.L_x_90:
[----:B-1----:R-:W-:Y:S04]  /*6400*/  SHF.R.U32.HI R2, RZ, 0x15, R48 ;  /* 0x00000015ff027819 */ /* 0x002fe80000011630 */
[----:B------:R-:W-:Y:S01]  /*6410*/  LOP3.LUT P1, RZ, R2, 0x3, R92, 0x48, !PT ;  /* 0x0000000302ff7812 */ /* 0x000fe2000782485c */
[----:B------:R-:W-:Y:S01]  /*6420*/  @!UPT UIADD3 URZ, UPT, UPT, URZ, URZ, URZ ;  /* 0x000000fffffff290 */ /* 0x000fe2000fffe0ff */
[----:B----4-:R-:W-:Y:S11]  /*6430*/  @P0 BRA `(.L_x_95) ;  /* 0x0000000000080947 */ /* 0x010ff60003800000 */
[----:B------:R-:W1:Y:S02]  /*6440*/  SYNCS.PHASECHK.TRANS64.TRYWAIT P0, [R64+URZ+0x90], R0 ;  /* 0x00009000400075a7 */ /* 0x000e6400080011ff */
[----:B-1----:R-:W-:Y:S05]  /*6450*/  @!P0 BRA `(.L_x_96) ;  /* 0x0000003800ec8947 */ /* 0x002fea0003800000 */
.L_x_95:
[----:B------:R-:W-:Y:S05]  /*6460*/  @!P1 BRA `(.L_x_97) ;  /* 0x0000000000409947 */ /* 0x000fea0003800000 */
[----:B------:R-:W4:Y:S01]  /*6470*/  LDCU.64 UR8, c[0x4][0x70] ;  /* 0x01000e00ff0877ac */ /* 0x000f220008000a00 */
[----:B------:R-:W-:Y:S01]  /*6480*/  MOV R3, 0x0 ;  /* 0x0000000000037802 */ /* 0x000fe20000000f00 */
[----:B------:R-:W-:Y:S02]  /*6490*/  HFMA2 R12, -RZ, RZ, 0, 5.9604644775390625e-08 ;  /* 0x00000001ff0c7431 */ /* 0x000fe400000001ff */
[----:B------:R-:W-:Y:S02]  /*64a0*/  IMAD.MOV.U32 R8, RZ, RZ, 0x192 ;  /* 0x00000192ff087424 */ /* 0x000fe400078e00ff */
[----:B------:R-:W-:Y:S01]  /*64b0*/  IMAD.MOV.U32 R13, RZ, RZ, RZ ;  /* 0x000000ffff0d7224 */ /* 0x000fe200078e00ff */
[----:B------:R-:W5:Y:S01]  /*64c0*/  LDCU.64 UR6, c[0x4][0x78] ;  /* 0x01000f00ff0677ac */ /* 0x000f620008000a00 */
[----:B------:R-:W1:Y:S01]  /*64d0*/  LDC.64 R2, c[0x4][R3] ;  /* 0x0100000003027b82 */ /* 0x000e620000000a00 */
[----:B------:R-:W2:Y:S01]  /*64e0*/  LDCU.64 UR4, c[0x4][0x10] ;  /* 0x01000200ff0477ac */ /* 0x000ea20008000a00 */
[----:B----4-:R-:W-:Y:S01]  /*64f0*/  MOV R5, UR9 ;  /* 0x0000000900057c02 */ /* 0x010fe20008000f00 */
[----:B------:R-:W-:Y:S01]  /*6500*/  IMAD.U32 R4, RZ, RZ, UR8 ;  /* 0x00000008ff047e24 */ /* 0x000fe2000f8e00ff */
[----:B-----5:R-:W-:Y:S01]  /*6510*/  MOV R7, UR7 ;  /* 0x0000000700077c02 */ /* 0x020fe20008000f00 */
[----:B------:R-:W-:Y:S01]  /*6520*/  IMAD.U32 R6, RZ, RZ, UR6 ;  /* 0x00000006ff067e24 */ /* 0x000fe2000f8e00ff */
[----:B--2---:R-:W-:Y:S01]  /*6530*/  MOV R11, UR5 ;  /* 0x00000005000b7c02 */ /* 0x004fe20008000f00 */
[----:B------:R-:W-:Y:S02]  /*6540*/  IMAD.U32 R10, RZ, RZ, UR4 ;  /* 0x00000004ff0a7e24 */ /* 0x000fe4000f8e00ff */
[----:B------:R-:W-:Y:S07]  /*6550*/  LEPC R20, `(.L_x_97) ;  /* 0x000000001014794e */ /* 0x000fee0000000000 */
[----:B-1-3--:R-:W-:Y:S05]  /*6560*/  CALL.ABS.NOINC R2 ;  /* 0x0000000002007343 */ /* 0x00afea0003c00000 */
.L_x_97:
[----:B------:R-:W-:Y:S01]  /*6570*/  SHF.L.U32 R50, R56, 0x10, RZ ;  /* 0x0000001038327819 */ /* 0x000fe200000006ff */
[----:B------:R-:W-:Y:S05]  /*6580*/  WARPSYNC.ALL ;  /* 0x0000000000007948 */ /* 0x000fea0003800000 */
[----:B------:R-:W-:Y:S01]  /*6590*/  R2UR UR4, R48 ;  /* 0x00000000300472ca */ /* 0x000fe200000e0000 */
[----:B------:R-:W-:Y:S01]  /*65a0*/  BSSY.RECONVERGENT B0, `(.L_x_98) ;  /* 0x0000088000007945 */ /* 0x000fe20003800200 */
[----:B------:R-:W-:Y:S02]  /*65b0*/  LOP3.LUT R51, R56, 0xffff0000, RZ, 0xc0, !PT ;  /* 0xffff000038337812 */ /* 0x000fe400078ec0ff */
[----:B------:R-:W-:Y:S02]  /*65c0*/  SHF.L.U32 R52, R57, 0x10, RZ ;  /* 0x0000001039347819 */ /* 0x000fe400000006ff */
[----:B------:R-:W-:Y:S07]  /*65d0*/  ISETP.NE.AND P0, PT, R102, RZ, PT ;  /* 0x000000ff6600720c */ /* 0x000fee0003f05270 */
[----:B------:R-:W1:Y:S02]  /*65e0*/  LDTM.x32 R4, tmem[UR4] ;  /* 0x00000004000479ee */ /* 0x000e6400082c0000 */
[C---:B-12---:R-:W-:Y:S01]  /*65f0*/  FMUL R0, R47.reuse, R4 ;  /* 0x000000042f007220 */ /* 0x046fe20000400000 */
[C---:B------:R-:W-:Y:S01]  /*6600*/  FMUL R2, R47.reuse, R5 ;  /* 0x000000052f027220 */ /* 0x040fe20000400000 */
[C---:B------:R-:W-:Y:S01]  /*6610*/  FMUL R4, R47.reuse, R8 ;  /* 0x000000082f047220 */ /* 0x040fe20000400000 */
[C---:B------:R-:W-:Y:S01]  /*6620*/  FMUL R3, R47.reuse, R6 ;  /* 0x000000062f037220 */ /* 0x040fe20000400000 */
[C---:B------:R-:W-:Y:S01]  /*6630*/  FMUL R5, R47.reuse, R9 ;  /* 0x000000092f057220 */ /* 0x040fe20000400000 */
[C---:B------:R-:W-:Y:S01]  /*6640*/  FMUL R8, R47.reuse, R12 ;  /* 0x0000000c2f087220 */ /* 0x040fe20000400000 */
[C---:B------:R-:W-:Y:S01]  /*6650*/  FMUL R6, R47.reuse, R10 ;  /* 0x0000000a2f067220 */ /* 0x040fe20000400000 */
[C---:B------:R-:W-:Y:S01]  /*6660*/  FMUL R9, R47.reuse, R13 ;  /* 0x0000000d2f097220 */ /* 0x040fe20000400000 */
[----:B------:R-:W-:Y:S01]  /*6670*/  FMUL R12, R47, R16 ;  /* 0x000000102f0c7220 */ /* 0x000fe20000400000 */
[----:B------:R-:W-:Y:S01]  /*6680*/  FFMA R0, R49, R50, R0 ;  /* 0x0000003231007223 */ /* 0x000fe20000000000 */
[C---:B------:R-:W-:Y:S01]  /*6690*/  FMUL R10, R47.reuse, R14 ;  /* 0x0000000e2f0a7220 */ /* 0x040fe20000400000 */
[C---:B------:R-:W-:Y:S01]  /*66a0*/  FMUL R13, R47.reuse, R17 ;  /* 0x000000112f0d7220 */ /* 0x040fe20000400000 */
[----:B------:R-:W-:Y:S01]  /*66b0*/  FMUL R16, R47, R20 ;  /* 0x000000142f107220 */ /* 0x000fe20000400000 */
[----:B------:R-:W-:Y:S01]  /*66c0*/  FFMA R2, R49, R51, R2 ;  /* 0x0000003331027223 */ /* 0x000fe20000000002 */
[C---:B------:R-:W-:Y:S01]  /*66d0*/  FMUL R14, R47.reuse, R18 ;  /* 0x000000122f0e7220 */ /* 0x040fe20000400000 */
        /* <DEDUP_REMOVED lines=8> */
[----:B------:R-:W-:Y:S01]  /*6760*/  LOP3.LUT R32, R57, 0xffff0000, RZ, 0xc0, !PT ;  /* 0xffff000039207812 */ /* 0x000fe200078ec0ff */
[C---:B------:R-:W-:Y:S01]  /*6770*/  FMUL R26, R47.reuse, R30 ;  /* 0x0000001e2f1a7220 */ /* 0x040fe20000400000 */
[----:B------:R-:W-:Y:S01]  /*6780*/  FMUL R29, R47, R33 ;  /* 0x000000212f1d7220 */ /* 0x000fe20000400000 */
[----:B------:R-:W-:Y:S01]  /*6790*/  SHF.L.U32 R33, R58, 0x10, RZ ;  /* 0x000000103a217819 */ /* 0x000fe200000006ff */
[----:B------:R-:W-:Y:S01]  /*67a0*/  FFMA R3, R49, R52, R3 ;  /* 0x0000003431037223 */ /* 0x000fe20000000003 */
[----:B------:R-:W-:Y:S01]  /*67b0*/  F2FP.BF16.F32.PACK_AB R52, R2, R0 ;  /* 0x000000000234723e */ /* 0x000fe200000010ff */
[----:B------:R-:W-:Y:S01]  /*67c0*/  FMUL R7, R47, R7 ;  /* 0x000000072f077220 */ /* 0x000fe20000400000 */
[----:B------:R-:W-:Y:S01]  /*67d0*/  SHF.L.U32 R0, R59, 0x10, RZ ;  /* 0x000000103b007819 */ /* 0x000fe200000006ff */
[----:B------:R-:W-:Y:S01]  /*67e0*/  FMUL R30, R47, R34 ;  /* 0x000000222f1e7220 */ /* 0x000fe20000400000 */
[----:B------:R-:W-:Y:S01]  /*67f0*/  LOP3.LUT R34, R58, 0xffff0000, RZ, 0xc0, !PT ;  /* 0xffff00003a227812 */ /* 0x000fe200078ec0ff */
[----:B------:R-:W-:Y:S01]  /*6800*/  FFMA R7, R49, R32, R7 ;  /* 0x0000002031077223 */ /* 0x000fe20000000007 */
[----:B------:R-:W-:Y:S01]  /*6810*/  LOP3.LUT R2, R59, 0xffff0000, RZ, 0xc0, !PT ;  /* 0xffff00003b027812 */ /* 0x000fe200078ec0ff */
[----:B------:R-:W-:Y:S01]  /*6820*/  FFMA R4, R49, R33, R4 ;  /* 0x0000002131047223 */ /* 0x000fe20000000004 */
[----:B------:R-:W-:Y:S01]  /*6830*/  FMUL R11, R47, R11 ;  /* 0x0000000b2f0b7220 */ /* 0x000fe20000400000 */
[----:B------:R-:W-:Y:S01]  /*6840*/  FFMA R5, R49, R34, R5 ;  /* 0x0000002231057223 */ /* 0x000fe20000000005 */
[----:B------:R-:W-:Y:S01]  /*6850*/  F2FP.BF16.F32.PACK_AB R53, R7, R3 ;  /* 0x000000030735723e */ /* 0x000fe200000010ff */
[C---:B------:R-:W-:Y:S01]  /*6860*/  FFMA R6, R49.reuse, R0, R6 ;  /* 0x0000000031067223 */ /* 0x040fe20000000006 */
[C---:B------:R-:W-:Y:S01]  /*6870*/  SHF.L.U32 R0, R60.reuse, 0x10, RZ ;  /* 0x000000103c007819 */ /* 0x040fe200000006ff */
[----:B------:R-:W-:Y:S01]  /*6880*/  FFMA R11, R49, R2, R11 ;  /* 0x00000002310b7223 */ /* 0x000fe2000000000b */
[----:B------:R-:W-:Y:S01]  /*6890*/  LOP3.LUT R2, R60, 0xffff0000, RZ, 0xc0, !PT ;  /* 0xffff00003c027812 */ /* 0x000fe200078ec0ff */
[----:B------:R-:W-:Y:S01]  /*68a0*/  FMUL R15, R47, R15 ;  /* 0x0000000f2f0f7220 */ /* 0x000fe20000400000 */
[----:B------:R-:W-:Y:S01]  /*68b0*/  SHF.L.U32 R3, R61, 0x10, RZ ;  /* 0x000000103d037819 */ /* 0x000fe200000006ff */
[----:B------:R-:W-:Y:S01]  /*68c0*/  FFMA R8, R49, R0, R8 ;  /* 0x0000000031087223 */ /* 0x000fe20000000008 */
[----:B------:R-:W-:Y:S01]  /*68d0*/  LOP3.LUT R0, R61, 0xffff0000, RZ, 0xc0, !PT ;  /* 0xffff00003d007812 */ /* 0x000fe200078ec0ff */
[C---:B------:R-:W-:Y:S01]  /*68e0*/  FFMA R9, R49.reuse, R2, R9 ;  /* 0x0000000231097223 */ /* 0x040fe20000000009 */
[C---:B------:R-:W-:Y:S01]  /*68f0*/  SHF.L.U32 R2, R62.reuse, 0x10, RZ ;  /* 0x000000103e027819 */ /* 0x040fe200000006ff */
[----:B------:R-:W-:Y:S01]  /*6900*/  FFMA R10, R49, R3, R10 ;  /* 0x00000003310a7223 */ /* 0x000fe2000000000a */
[----:B------:R-:W-:Y:S01]  /*6910*/  SHF.L.U32 R3, R63, 0x10, RZ ;  /* 0x000000103f037819 */ /* 0x000fe200000006ff */
[C---:B------:R-:W-:Y:S01]  /*6920*/  FFMA R15, R49.reuse, R0, R15 ;  /* 0x00000000310f7223 */ /* 0x040fe2000000000f */
[----:B------:R-:W-:Y:S01]  /*6930*/  LOP3.LUT R0, R62, 0xffff0000, RZ, 0xc0, !PT ;  /* 0xffff00003e007812 */ /* 0x000fe200078ec0ff */
[----:B------:R-:W-:Y:S01]  /*6940*/  FFMA R12, R49, R2, R12 ;  /* 0x00000002310c7223 */ /* 0x000fe2000000000c */
[C---:B------:R-:W-:Y:S01]  /*6950*/  SHF.L.U32 R2, R68.reuse, 0x10, RZ ;  /* 0x0000001044027819 */ /* 0x040fe200000006ff */
[----:B------:R-:W-:Y:S01]  /*6960*/  FMUL R19, R47, R19 ;  /* 0x000000132f137220 */ /* 0x000fe20000400000 */
[----:B------:R-:W-:Y:S01]  /*6970*/  F2FP.BF16.F32.PACK_AB R54, R5, R4 ;  /* 0x000000040536723e */ /* 0x000fe200000010ff */
[----:B------:R-:W-:Y:S01]  /*6980*/  FFMA R13, R49, R0, R13 ;  /* 0x00000000310d7223 */ /* 0x000fe2000000000d */
[----:B------:R-:W-:Y:S01]  /*6990*/  LOP3.LUT R0, R63, 0xffff0000, RZ, 0xc0, !PT ;  /* 0xffff00003f007812 */ /* 0x000fe200078ec0ff */
[----:B------:R-:W-:Y:S01]  /*69a0*/  FFMA R14, R49, R3, R14 ;  /* 0x00000003310e7223 */ /* 0x000fe2000000000e */
[----:B------:R-:W-:Y:S01]  /*69b0*/  LOP3.LUT R3, R68, 0xffff0000, RZ, 0xc0, !PT ;  /* 0xffff000044037812 */ /* 0x000fe200078ec0ff */
[----:B------:R-:W-:Y:S01]  /*69c0*/  FMUL R23, R47, R23 ;  /* 0x000000172f177220 */ /* 0x000fe20000400000 */
[----:B------:R-:W-:Y:S01]  /*69d0*/  F2FP.BF16.F32.PACK_AB R55, R11, R6 ;  /* 0x000000060b37723e */ /* 0x000fe200000010ff */
[----:B------:R-:W-:Y:S01]  /*69e0*/  FFMA R19, R49, R0, R19 ;  /* 0x0000000031137223 */ /* 0x000fe20000000013 */
[----:B------:R-:W-:Y:S01]  /*69f0*/  SHF.L.U32 R0, R69, 0x10, RZ ;  /* 0x0000001045007819 */ /* 0x000fe200000006ff */
[----:B------:R-:W-:Y:S01]  /*6a00*/  FFMA R16, R49, R2, R16 ;  /* 0x0000000231107223 */ /* 0x000fe20000000010 */
[----:B------:R-:W-:Y:S01]  /*6a10*/  LOP3.LUT R2, R69, 0xffff0000, RZ, 0xc0, !PT ;  /* 0xffff000045027812 */ /* 0x000fe200078ec0ff */
[----:B------:R-:W-:Y:S01]  /*6a20*/  FFMA R17, R49, R3, R17 ;  /* 0x0000000331117223 */ /* 0x000fe20000000011 */
[----:B------:R-:W-:Y:S01]  /*6a30*/  SHF.L.U32 R3, R71, 0x10, RZ ;  /* 0x0000001047037819 */ /* 0x000fe200000006ff */
[----:B------:R-:W-:Y:S01]  /*6a40*/  FFMA R18, R49, R0, R18 ;  /* 0x0000000031127223 */ /* 0x000fe20000000012 */
[C---:B------:R-:W-:Y:S01]  /*6a50*/  SHF.L.U32 R0, R70.reuse, 0x10, RZ ;  /* 0x0000001046007819 */ /* 0x040fe200000006ff */
[----:B------:R1:W-:Y:S01]  /*6a60*/  STS.128 [R100], R52 ;  /* 0x0000003464007388 */ /* 0x0003e20000000c00 */
[----:B------:R-:W-:Y:S01]  /*6a70*/  F2FP.BF16.F32.PACK_AB R8, R9, R8 ;  /* 0x000000080908723e */ /* 0x000fe200000010ff */
[C---:B------:R-:W-:Y:S01]  /*6a80*/  FFMA R23, R49.reuse, R2, R23 ;  /* 0x0000000231177223 */ /* 0x040fe20000000017 */
[----:B------:R-:W-:Y:S01]  /*6a90*/  LOP3.LUT R2, R70, 0xffff0000, RZ, 0xc0, !PT ;  /* 0xffff000046027812 */ /* 0x000fe200078ec0ff */
[----:B------:R-:W-:Y:S01]  /*6aa0*/  FFMA R20, R49, R0, R20 ;  /* 0x0000000031147223 */ /* 0x000fe20000000014 */
[----:B------:R-:W-:Y:S01]  /*6ab0*/  LOP3.LUT R0, R71, 0xffff0000, RZ, 0xc0, !PT ;  /* 0xffff000047007812 */ /* 0x000fe200078ec0ff */
[----:B------:R-:W-:Y:S01]  /*6ac0*/  FMUL R27, R47, R27 ;  /* 0x0000001b2f1b7220 */ /* 0x000fe20000400000 */
[----:B------:R-:W-:Y:S01]  /*6ad0*/  F2FP.BF16.F32.PACK_AB R9, R15, R10 ;  /* 0x0000000a0f09723e */ /* 0x000fe200000010ff */
[C---:B------:R-:W-:Y:S01]  /*6ae0*/  FFMA R21, R49.reuse, R2, R21 ;  /* 0x0000000231157223 */ /* 0x040fe20000000015 */
[C---:B------:R-:W-:Y:S01]  /*6af0*/  FFMA R22, R49.reuse, R3, R22 ;  /* 0x0000000331167223 */ /* 0x040fe20000000016 */
[----:B------:R-:W-:Y:S01]  /*6b00*/  FFMA R27, R49, R0, R27 ;  /* 0x00000000311b7223 */ /* 0x000fe2000000001b */
[C---:B------:R-:W-:Y:S01]  /*6b10*/  SHF.L.U32 R2, R76.reuse, 0x10, RZ ;  /* 0x000000104c027819 */ /* 0x040fe200000006ff */
[C---:B------:R-:W-:Y:S01]  /*6b20*/  FMUL R31, R47.reuse, R31 ;  /* 0x0000001f2f1f7220 */ /* 0x040fe20000400000 */
[----:B------:R-:W-:Y:S01]  /*6b30*/  LOP3.LUT R0, R76, 0xffff0000, RZ, 0xc0, !PT ;  /* 0xffff00004c007812 */ /* 0x000fe200078ec0ff */
[----:B------:R-:W-:Y:S01]  /*6b40*/  FMUL R35, R47, R35 ;  /* 0x000000232f237220 */ /* 0x000fe20000400000 */
[----:B------:R-:W-:Y:S01]  /*6b50*/  SHF.L.U32 R3, R77, 0x10, RZ ;  /* 0x000000104d037819 */ /* 0x000fe200000006ff */
[----:B------:R-:W-:Y:S01]  /*6b60*/  FFMA R24, R49, R2, R24 ;  /* 0x0000000231187223 */ /* 0x000fe20000000018 */
[----:B------:R-:W-:Y:S01]  /*6b70*/  F2FP.BF16.F32.PACK_AB R10, R13, R12 ;  /* 0x0000000c0d0a723e */ /* 0x000fe200000010ff */
[----:B------:R-:W-:Y:S01]  /*6b80*/  FFMA R25, R49, R0, R25 ;  /* 0x0000000031197223 */ /* 0x000fe20000000019 */
[----:B------:R-:W-:Y:S01]  /*6b90*/  F2FP.BF16.F32.PACK_AB R11, R19, R14 ;  /* 0x0000000e130b723e */ /* 0x000fe200000010ff */
[----:B------:R-:W-:Y:S01]  /*6ba0*/  FFMA R26, R49, R3, R26 ;  /* 0x00000003311a7223 */ /* 0x000fe2000000001a */
[----:B------:R-:W-:Y:S02]  /*6bb0*/  LOP3.LUT R0, R77, 0xffff0000, RZ, 0xc0, !PT ;  /* 0xffff00004d007812 */ /* 0x000fe400078ec0ff */
[C---:B------:R-:W-:Y:S01]  /*6bc0*/  SHF.L.U32 R2, R78.reuse, 0x10, RZ ;  /* 0x000000104e027819 */ /* 0x040fe200000006ff */
[----:B------:R1:W-:Y:S01]  /*6bd0*/  STS.128 [R99+0x10], R8 ;  /* 0x0000100863007388 */ /* 0x0003e20000000c00 */
[----:B------:R-:W-:Y:S01]  /*6be0*/  LOP3.LUT R3, R78, 0xffff0000, RZ, 0xc0, !PT ;  /* 0xffff00004e037812 */ /* 0x000fe200078ec0ff */
[----:B------:R-:W-:Y:S01]  /*6bf0*/  FFMA R31, R49, R0, R31 ;  /* 0x00000000311f7223 */ /* 0x000fe2000000001f */
[----:B------:R-:W-:Y:S01]  /*6c00*/  SHF.L.U32 R4, R79, 0x10, RZ ;  /* 0x000000104f047819 */ /* 0x000fe200000006ff */
[----:B------:R-:W-:Y:S01]  /*6c10*/  FFMA R28, R49, R2, R28 ;  /* 0x00000002311c7223 */ /* 0x000fe2000000001c */
[----:B------:R-:W-:Y:S01]  /*6c20*/  F2FP.BF16.F32.PACK_AB R16, R17, R16 ;  /* 0x000000101110723e */ /* 0x000fe200000010ff */
[----:B------:R-:W-:Y:S01]  /*6c30*/  FFMA R29, R49, R3, R29 ;  /* 0x00000003311d7223 */ /* 0x000fe2000000001d */
[----:B------:R-:W-:Y:S01]  /*6c40*/  LOP3.LUT R5, R79, 0xffff0000, RZ, 0xc0, !PT ;  /* 0xffff00004f057812 */ /* 0x000fe200078ec0ff */
[----:B------:R-:W-:Y:S01]  /*6c50*/  FFMA R30, R49, R4, R30 ;  /* 0x00000004311e7223 */ /* 0x000fe2000000001e */
[----:B------:R-:W-:Y:S02]  /*6c60*/  F2FP.BF16.F32.PACK_AB R17, R23, R18 ;  /* 0x000000121711723e */ /* 0x000fe400000010ff */
[----:B------:R-:W-:Y:S01]  /*6c70*/  F2FP.BF16.F32.PACK_AB R18, R21, R20 ;  /* 0x000000141512723e */ /* 0x000fe200000010ff */
[----:B------:R-:W-:Y:S01]  /*6c80*/  FFMA R35, R49, R5, R35 ;  /* 0x0000000531237223 */ /* 0x000fe20000000023 */
[----:B------:R-:W-:Y:S02]  /*6c90*/  F2FP.BF16.F32.PACK_AB R19, R27, R22 ;  /* 0x000000161b13723e */ /* 0x000fe400000010ff */
[----:B------:R-:W-:Y:S02]  /*6ca0*/  F2FP.BF16.F32.PACK_AB R24, R25, R24 ;  /* 0x000000181918723e */ /* 0x000fe400000010ff */
[----:B------:R-:W-:Y:S01]  /*6cb0*/  F2FP.BF16.F32.PACK_AB R25, R31, R26 ;  /* 0x0000001a1f19723e */ /* 0x000fe200000010ff */
[----:B------:R1:W-:Y:S01]  /*6cc0*/  STS.128 [R98+0x20], R16 ;  /* 0x0000201062007388 */ /* 0x0003e20000000c00 */
[----:B------:R-:W-:Y:S02]  /*6cd0*/  F2FP.BF16.F32.PACK_AB R26, R29, R28 ;  /* 0x0000001c1d1a723e */ /* 0x000fe400000010ff */
[----:B------:R-:W-:Y:S05]  /*6ce0*/  F2FP.BF16.F32.PACK_AB R27, R35, R30 ;  /* 0x0000001e231b723e */ /* 0x000fea00000010ff */
[----:B------:R1:W-:Y:S01]  /*6cf0*/  STS.128 [R106+0x30], R24 ;  /* 0x000030186a007388 */ /* 0x0003e20000000c00 */
[----:B------:R-:W-:Y:S01]  /*6d00*/  @!PT LDS RZ, [RZ] ;  /* 0x00000000fffff984 */ /* 0x000fe20000000800 */
[----:B------:R-:W-:Y:S01]  /*6d10*/  @!PT LDS RZ, [RZ] ;  /* 0x00000000fffff984 */ /* 0x000fe20000000800 */
[----:B------:R-:W-:Y:S01]  /*6d20*/  @!PT LDS RZ, [RZ] ;  /* 0x00000000fffff984 */ /* 0x000fe20000000800 */
[----:B------:R-:W-:Y:S01]  /*6d30*/  @!PT LDS RZ, [RZ] ;  /* 0x00000000fffff984 */ /* 0x000fe20000000800 */
[----:B------:R2:W-:Y:S07]  /*6d40*/  MEMBAR.ALL.CTA ;  /* 0x0000000000007992 */ /* 0x0005ee0000008000 */
[----:B--2---:R-:W2:Y:S02]  /*6d50*/  FENCE.VIEW.ASYNC.S ;  /* 0x00000000000073c6 */ /* 0x004ea40000000000 */
[----:B--2---:R-:W-:Y:S06]  /*6d60*/  BAR.SYNC.DEFER_BLOCKING 0x1, 0x80 ;  /* 0x0042000000007b1d */ /* 0x004fec0000010000 */
[----:B------:R-:W-:Y:S05]  /*6d70*/  @P0 BRA `(.L_x_99) ;  /* 0x0000000000280947 */ /* 0x000fea0003800000 */
[----:B------:R-:W-:Y:S01]  /*6d80*/  UIADD3 UR4, UPT, UPT, UR36, 0x200, URZ ;  /* 0x0000020024047890 */ /* 0x000fe2000fffe0ff */
[----:B------:R-:W-:Y:S05]  /*6d90*/  UMOV UR43, UR52 ;  /* 0x00000034002b7c82 */ /* 0x000fea0008000000 */
[----:B------:R-:W-:Y:S01]  /*6da0*/  MOV R93, UR4 ;  /* 0x00000004005d7c02 */ /* 0x000fe20008000f00 */
[----:B------:R-:W-:Y:S03]  /*6db0*/  UIADD3 UR4, UP0, UPT, UR50, 0xa80, URZ ;  /* 0x00000a8032047890 */ /* 0x000fe6000ff1e0ff */
[----:B------:R-:W-:Y:S01]  /*6dc0*/  R2UR UR40, R93 ;  /* 0x000000005d2872ca */ /* 0x000fe200000e0000 */
[----:B------:R-:W-:Y:S11]  /*6dd0*/  UIADD3.X UR5, UPT, UPT, URZ, UR51, URZ, UP0, !UPT ;  /* 0x00000033ff057290 */ /* 0x000ff600087fe4ff */
[----:B------:R-:W-:Y:S01]  /*6de0*/  @!UPT UIADD3 URZ, UPT, UPT, URZ, URZ, URZ ;  /* 0x000000fffffff290 */ /* 0x000fe2000fffe0ff */
[----:B------:R2:W-:Y:S01]  /*6df0*/  UTMASTG.3D [UR40], [UR4] ;  /* 0x00000028040073b5 */ /* 0x0005e20008010000 */
[----:B------:R0:W-:Y:S01]  /*6e00*/  UTMACMDFLUSH ;  /* 0x00000000000079b7 */ /* 0x0001e20000000000 */
[----:B--2---:R-:W-:Y:S04]  /*6e10*/  DEPBAR.LE SB0, 0x1 ;  /* 0x000080400000791a */ /* 0x004fe80000000000 */
.L_x_99:
[----:B------:R-:W-:Y:S05]  /*6e20*/  BSYNC.RECONVERGENT B0 ;  /* 0x0000000000007941 */ /* 0x000fea0003800200 */
.L_x_98:
[----:B------:R-:W-:Y:S01]  /*6e30*/  BAR.SYNC.DEFER_BLOCKING 0x1, 0x80 ;  /* 0x0042000000007b1d */ /* 0x000fe20000010000 */
[----:B------:R-:W-:Y:S01]  /*6e40*/  ISETP.NE.AND P1, PT, R107, RZ, PT ;  /* 0x000000ff6b00720c */ /* 0x000fe20003f25270 */
[----:B------:R-:W-:Y:S01]  /*6e50*/  UISETP.NE.AND UP0, UPT, UR39, URZ, UPT ;  /* 0x000000ff2700728c */ /* 0x000fe2000bf05270 */
[----:B------:R-:W-:Y:S11]  /*6e60*/  LEA R2, R65, UR36, 0x3 ;  /* 0x0000002441027c11 */ /* 0x000ff6000f8e18ff */
[----:B------:R-:W-:Y:S01]  /*6e70*/  @P1 SHF.L.U32 R3, R97, 0x1f, RZ ;  /* 0x0000001f61031819 */ /* 0x000fe200000006ff */
[----:B------:R-:W-:Y:S06]  /*6e80*/  BRA.U !UP0, `(.L_x_100) ;  /* 0x0000000108247547 */ /* 0x000fec000b800000 */
[----:B------:R-:W-:Y:S01]  /*6e90*/  IMAD.U32 R4, RZ, RZ, UR37 ;  /* 0x00000025ff047e24 */ /* 0x000fe2000f8e00ff */
[----:B------:R-:W-:Y:S01]  /*6ea0*/  MOV R0, UR45 ;  /* 0x0000002d00007c02 */ /* 0x000fe20008000f00 */
[----:B------:R-:W-:Y:S03]  /*6eb0*/  UIADD3 UR4, UPT, UPT, UR37, 0x1, URZ ;  /* 0x0000000125047890 */ /* 0x000fe6000fffe0ff */
[----:B------:R-:W-:Y:S01]  /*6ec0*/  @P1 LEA R4, R4, UR36, 0x3 ;  /* 0x0000002404041c11 */ /* 0x000fe2000f8e18ff */
[----:B------:R-:W-:Y:S04]  /*6ed0*/  UISETP.NE.AND UP0, UPT, UR4, 0x4, UPT ;  /* 0x000000040400788c */ /* 0x000fe8000bf05270 */
[----:B------:R-:W-:Y:S01]  /*6ee0*/  @P1 VIADD R4, R4, 0x40 ;  /* 0x0000004004041836 */ /* 0x000fe20000000000 */
[----:B------:R-:W-:Y:S04]  /*6ef0*/  USEL UR37, UR4, URZ, UP0 ;  /* 0x000000ff04257287 */ /* 0x000fe80008000000 */
[----:B------:R-:W-:Y:S04]  /*6f00*/  @P1 PRMT R0, R0, 0x654, R4 ;  /* 0x0000065400001816 */ /* 0x000fe80000000004 */
[----:B------:R2:W-:Y:S04]  /*6f10*/  @P1 SYNCS.ARRIVE.TRANS64.RED.A1T0 RZ, [R0+URZ], RZ ;  /* 0x000000ff00ff19a7 */ /* 0x0005e800081004ff */
.L_x_100:
[----:B------:R-:W4:Y:S01]  /*6f20*/  @P1 SYNCS.PHASECHK.TRANS64.TRYWAIT P0, [R2+URZ+0x20], R3 ;  /* 0x00002003020015a7 */ /* 0x000f2200080011ff */
[----:B------:R-:W-:Y:S01]  /*6f30*/  BSSY B1, `(.L_x_101) ;  /* 0x0000016000017945 */ /* 0x000fe20003800000 */
[----:B----4-:R-:W-:Y:S03]  /*6f40*/  @P1 SEL R66, RZ, 0x1, !P0 ;  /* 0x00000001ff421807 */ /* 0x010fe60004000000 */
[----:B------:R-:W-:Y:S05]  /*6f50*/  @!P1 BRA `(.L_x_102) ;  /* 0x00000000004c9947 */ /* 0x000fea0003800000 */
[----:B------:R-:W-:Y:S01]  /*6f60*/  ISETP.NE.AND P0, PT, R66, RZ, PT ;  /* 0x000000ff4200720c */ /* 0x000fe20003f05270 */
[----:B------:R-:W-:Y:S01]  /*6f70*/  BSSY B0, `(.L_x_103) ;  /* 0x000000b000007945 */ /* 0x000fe20003800000 */
[----:B------:R-:W-:Y:S11]  /*6f80*/  ISETP.NE.AND P1, PT, R67, RZ, PT ;  /* 0x000000ff4300720c */ /* 0x000ff60003f25270 */
[----:B------:R-:W-:Y:S02]  /*6f90*/  @!UPT UIADD3 URZ, UPT, UPT, URZ, URZ, URZ ;  /* 0x000000fffffff290 */ /* 0x000fe4000fffe0ff */
[C---:B------:R-:W-:Y:S01]  /*6fa0*/  @P1 IMAD R6, R65.reuse, 0x2000, R100 ;  /* 0x0000200041061824 */ /* 0x040fe200078e0264 */
[C---:B------:R-:W-:Y:S01]  /*6fb0*/  @P1 LEA R4, R65.reuse, R98, 0xd ;  /* 0x0000006241041211 */ /* 0x040fe200078e68ff */
[C---:B------:R-:W-:Y:S02]  /*6fc0*/  @P1 IMAD R5, R65.reuse, 0x2000, R99 ;  /* 0x0000200041051824 */ /* 0x040fe400078e0263 */
[----:B------:R-:W-:Y:S01]  /*6fd0*/  @P1 IMAD R3, R65, 0x2000, R106 ;  /* 0x0000200041031824 */ /* 0x000fe200078e026a */
[----:B------:R-:W-:Y:S06]  /*6fe0*/  @P0 BRA `(.L_x_104) ;  /* 0x00000000000c0947 */ /* 0x000fec0003800000 */
[----:B--2---:R-:W-:Y:S04]  /*6ff0*/  SHF.L.U32 R0, R97, 0x1f, RZ ;  /* 0x0000001f61007819 */ /* 0x004fe800000006ff */
[----:B------:R-:W2:Y:S02]  /*7000*/  SYNCS.PHASECHK.TRANS64.TRYWAIT P0, [R2+URZ+0x20], R0 ;  /* 0x00002000020075a7 */ /* 0x000ea400080011ff */
[----:B--2---:R-:W-:Y:S05]  /*7010*/  @!P0 BRA `(.L_x_105) ;  /* 0x0000003000108947 */ /* 0x004fea0003800000 */
.L_x_104:
[----:B------:R-:W-:Y:S05]  /*7020*/  BSYNC B0 ;  /* 0x0000000000007941 */ /* 0x000fea0003800000 */
.L_x_103:
[----:B------:R-:W-:Y:S02]  /*7030*/  ISETP.NE.AND P0, PT, R67, RZ, PT ;  /* 0x000000ff4300720c */ /* 0x000fe40003f05270 */
[----:B------:R-:W-:Y:S11]  /*7040*/  IADD3 R65, PT, PT, R65, 0x1, RZ ;  /* 0x0000000141417810 */ /* 0x000ff60007ffe0ff */
[----:B------:R4:W1:Y:S04]  /*7050*/  @P0 LDS.128 R56, [R6] ;  /* 0x0000000006380984 */ /* 0x0008680000000c00 */
[----:B------:R4:W1:Y:S04]  /*7060*/  @P0 LDS.128 R60, [R5+0x10] ;  /* 0x00001000053c0984 */ /* 0x0008680000000c00 */
[----:B------:R4:W1:Y:S04]  /*7070*/  @P0 LDS.128 R68, [R4+0x20] ;  /* 0x0000200004440984 */ /* 0x0008680000000c00 */
[----:B------:R4:W1:Y:S02]  /*7080*/  @P0 LDS.128 R76, [R3+0x30] ;  /* 0x00003000034c0984 */ /* 0x0008640000000c00 */
.L_x_102:
[----:B------:R-:W-:Y:S05]  /*7090*/  BSYNC B1 ;  /* 0x0000000000017941 */ /* 0x000fea0003800000 */
.L_x_101:
[----:B--2---:R-:W-:Y:S05]  /*70a0*/  VIADD R0, R48, 0x20 ;  /* 0x0000002030007836 */ /* 0x004fea0000000000 */
[----:B------:R-:W-:Y:S04]  /*70b0*/  SHF.R.U32.HI R0, RZ, 0x15, R0 ;  /* 0x00000015ff007819 */ /* 0x000fe80000011600 */
[----:B------:R-:W-:Y:S11]  /*70c0*/  LOP3.LUT P0, RZ, R0, 0x3, R92, 0x48, !PT ;  /* 0x0000000300ff7812 */ /* 0x000ff6000780485c */
[----:B------:R-:W-:Y:S02]  /*70d0*/  @!UPT UIADD3 URZ, UPT, UPT, URZ, URZ, URZ ;  /* 0x000000fffffff290 */ /* 0x000fe4000fffe0ff */
[----:B------:R-:W-:Y:S05]  /*70e0*/  @!P0 BRA `(.L_x_106) ;  /* 0x0000000000408947 */ /* 0x000fea0003800000 */
[----:B------:R-:W2:Y:S01]  /*70f0*/  LDCU.64 UR8, c[0x4][0x70] ;  /* 0x01000e00ff0877ac */ /* 0x000ea20008000a00 */
[----:B----4-:R-:W-:Y:S01]  /*7100*/  MOV R3, 0x0 ;  /* 0x0000000000037802 */ /* 0x010fe20000000f00 */
[----:B------:R-:W-:Y:S02]  /*7110*/  HFMA2 R12, -RZ, RZ, 0, 5.9604644775390625e-08 ;  /* 0x00000001ff0c7431 */ /* 0x000fe400000001ff */
[----:B-1----:R-:W-:Y:S02]  /*7120*/  IMAD.MOV.U32 R8, RZ, RZ, 0x192 ;  /* 0x00000192ff087424 */ /* 0x002fe400078e00ff */
[----:B------:R-:W-:Y:S01]  /*7130*/  IMAD.MOV.U32 R13, RZ, RZ, RZ ;  /* 0x000000ffff0d7224 */ /* 0x000fe200078e00ff */
[----:B------:R-:W1:Y:S01]  /*7140*/  LDCU.64 UR6, c[0x4][0x78] ;  /* 0x01000f00ff0677ac */ /* 0x000e620008000a00 */
[----:B------:R-:W4:Y:S01]  /*7150*/  LDC.64 R2, c[0x4][R3] ;  /* 0x0100000003027b82 */ /* 0x000f220000000a00 */
[----:B------:R-:W5:Y:S01]  /*7160*/  LDCU.64 UR4, c[0x4][0x10] ;  /* 0x01000200ff0477ac */ /* 0x000f620008000a00 */
[----:B--2---:R-:W-:Y:S01]  /*7170*/  MOV R5, UR9 ;  /* 0x0000000900057c02 */ /* 0x004fe20008000f00 */
[----:B------:R-:W-:Y:S01]  /*7180*/  IMAD.U32 R4, RZ, RZ, UR8 ;  /* 0x00000008ff047e24 */ /* 0x000fe2000f8e00ff */
[----:B-1----:R-:W-:Y:S01]  /*7190*/  MOV R7, UR7 ;  /* 0x0000000700077c02 */ /* 0x002fe20008000f00 */
[----:B------:R-:W-:Y:S01]  /*71a0*/  IMAD.U32 R6, RZ, RZ, UR6 ;  /* 0x00000006ff067e24 */ /* 0x000fe2000f8e00ff */
[----:B-----5:R-:W-:Y:S01]  /*71b0*/  MOV R11, UR5 ;  /* 0x00000005000b7c02 */ /* 0x020fe20008000f00 */
[----:B------:R-:W-:Y:S02]  /*71c0*/  IMAD.U32 R10, RZ, RZ, UR4 ;  /* 0x00000004ff0a7e24 */ /* 0x000fe4000f8e00ff */
[----:B------:R-:W-:Y:S07]  /*71d0*/  LEPC R20, `(.L_x_106) ;  /* 0x000000001014794e */ /* 0x000fee0000000000 */
[----:B---34-:R-:W-:Y:S05]  /*71e0*/  CALL.ABS.NOINC R2 ;  /* 0x0000000002007343 */ /* 0x018fea0003c00000 */
.L_x_106:
[----:B------:R-:W-:Y:S01]  /*71f0*/  ISETP.NE.AND P6, PT, R107, RZ, PT ;  /* 0x000000ff6b00720c */ /* 0x000fe20003fc5270 */
[----:B------:R-:W-:Y:S05]  /*7200*/  WARPSYNC.ALL ;  /* 0x0000000000007948 */ /* 0x000fea0003800000 */
[----:B------:R-:W-:Y:S01]  /*7210*/  R2UR UR4, R48 ;  /* 0x00000000300472ca */ /* 0x000fe200000e0000 */
[----:B------:R-:W-:Y:S01]  /*7220*/  BSSY.RECONVERGENT B0, `(.L_x_107) ;  /* 0x000008f000007945 */ /* 0x000fe20003800200 */
[----:B------:R-:W-:Y:S02]  /*7230*/  MOV R50, UR37 ;  /* 0x0000002500327c02 */ /* 0x000fe40008000f00 */
[----:B-1--4-:R-:W-:Y:S02]  /*7240*/  SHF.L.U32 R3, R56, 0x10, RZ ;  /* 0x0000001038037819 */ /* 0x012fe400000006ff */
[----:B------:R-:W-:Y:S02]  /*7250*/  MOV R72, UR45 ;  /* 0x0000002d00487c02 */ /* 0x000fe40008000f00 */
[----:B------:R-:W-:Y:S02]  /*7260*/  @P6 LEA R50, R50, UR36, 0x3 ;  /* 0x0000002432326c11 */ /* 0x000fe4000f8e18ff */
[C---:B------:R-:W-:Y:S02]  /*7270*/  LOP3.LUT R51, R57.reuse, 0xffff0000, RZ, 0xc0, !PT ;  /* 0xffff000039337812 */ /* 0x040fe400078ec0ff */
[----:B------:R-:W-:Y:S01]  /*7280*/  @P6 IADD3 R50, PT, PT, R50, 0x40, RZ ;  /* 0x0000004032326810 */ /* 0x000fe20007ffe0ff */
[----:B------:R-:W1:Y:S01]  /*7290*/  LDTM.x32 R4, tmem[UR4+0x20] ;  /* 0x00002004000479ee */ /* 0x000e6200082c0000 */
[----:B------:R-:W-:Y:S02]  /*72a0*/  ISETP.NE.AND P0, PT, R102, RZ, PT ;  /* 0x000000ff6600720c */ /* 0x000fe40003f05270 */
[----:B------:R-:W-:Y:S02]  /*72b0*/  @P6 PRMT R72, R72, 0x654, R50 ;  /* 0x0000065448486816 */ /* 0x000fe40000000032 */
[----:B------:R-:W-:Y:S01]  /*72c0*/  SHF.L.U32 R50, R57, 0x10, RZ ;  /* 0x0000001039327819 */ /* 0x000fe200000006ff */
[C---:B-1----:R-:W-:Y:S01]  /*72d0*/  FMUL R0, R47.reuse, R4 ;  /* 0x000000042f007220 */ /* 0x042fe20000400000 */
[----:B------:R-:W-:Y:S01]  /*72e0*/  LOP3.LUT R4, R56, 0xffff0000, RZ, 0xc0, !PT ;  /* 0xffff000038047812 */ /* 0x000fe200078ec0ff */
[C---:B------:R-:W-:Y:S01]  /*72f0*/  FMUL R2, R47.reuse, R5 ;  /* 0x000000052f027220 */ /* 0x040fe20000400000 */
[----:B------:R-:W-:Y:S01]  /*7300*/  FMUL R7, R47, R7 ;  /* 0x000000072f077220 */ /* 0x000fe20000400000 */
[----:B------:R-:W-:Y:S01]  /*7310*/  FFMA R0, R49, R3, R0 ;  /* 0x0000000331007223 */ /* 0x000fe20000000000 */
[----:B------:R-:W-:Y:S01]  /*7320*/  FMUL R3, R47, R6 ;  /* 0x000000062f037220 */ /* 0x000fe20000400000 */
[----:B------:R-:W-:Y:S01]  /*7330*/  FFMA R2, R49, R4, R2 ;  /* 0x0000000431027223 */ /* 0x000fe20000000002 */
[C---:B------:R-:W-:Y:S01]  /*7340*/  FMUL R4, R47.reuse, R8 ;  /* 0x000000082f047220 */ /* 0x040fe20000400000 */
[C---:B------:R-:W-:Y:S01]  /*7350*/  FMUL R8, R47.reuse, R12 ;  /* 0x0000000c2f087220 */ /* 0x040fe20000400000 */
[C---:B------:R-:W-:Y:S01]  /*7360*/  FMUL R12, R47.reuse, R16 ;  /* 0x000000102f0c7220 */ /* 0x040fe20000400000 */
[C---:B------:R-:W-:Y:S01]  /*7370*/  FMUL R16, R47.reuse, R20 ;  /* 0x000000142f107220 */ /* 0x040fe20000400000 */
[----:B------:R-:W-:Y:S01]  /*7380*/  F2FP.BF16.F32.PACK_AB R52, R2, R0 ;  /* 0x000000000234723e */ /* 0x000fe200000010ff */
[C---:B------:R-:W-:Y:S01]  /*7390*/  FMUL R20, R47.reuse, R24 ;  /* 0x000000182f147220 */ /* 0x040fe20000400000 */
[C---:B------:R-:W-:Y:S01]  /*73a0*/  LOP3.LUT R0, R58.reuse, 0xffff0000, RZ, 0xc0, !PT ;  /* 0xffff00003a007812 */ /* 0x040fe200078ec0ff */
[----:B------:R-:W-:Y:S01]  /*73b0*/  FMUL R24, R47, R28 ;  /* 0x0000001c2f187220 */ /* 0x000fe20000400000 */
[----:B------:R-:W-:Y:S01]  /*73c0*/  SHF.L.U32 R2, R59, 0x10, RZ ;  /* 0x000000103b027819 */ /* 0x000fe200000006ff */
[C---:B------:R-:W-:Y:S01]  /*73d0*/  FMUL R28, R47.reuse, R32 ;  /* 0x000000202f1c7220 */ /* 0x040fe20000400000 */
[----:B------:R-:W-:Y:S01]  /*73e0*/  SHF.L.U32 R32, R58, 0x10, RZ ;  /* 0x000000103a207819 */ /* 0x000fe200000006ff */
[----:B------:R-:W-:Y:S01]  /*73f0*/  FMUL R5, R47, R9 ;  /* 0x000000092f057220 */ /* 0x000fe20000400000 */
[C---:B------:R-:W-:Y:S01]  /*7400*/  FFMA R3, R49.reuse, R50, R3 ;  /* 0x0000003231037223 */ /* 0x040fe20000000003 */
[----:B------:R-:W-:Y:S01]  /*7410*/  FFMA R7, R49, R51, R7 ;  /* 0x0000003331077223 */ /* 0x000fe20000000007 */
[----:B------:R-:W-:Y:S01]  /*7420*/  FMUL R6, R47, R10 ;  /* 0x0000000a2f067220 */ /* 0x000fe20000400000 */
[----:B------:R-:W-:Y:S01]  /*7430*/  FFMA R4, R49, R32, R4 ;  /* 0x0000002031047223 */ /* 0x000fe20000000004 */
[----:B------:R-:W-:Y:S01]  /*7440*/  LOP3.LUT R32, R59, 0xffff0000, RZ, 0xc0, !PT ;  /* 0xffff00003b207812 */ /* 0x000fe200078ec0ff */
[----:B------:R-:W-:Y:S01]  /*7450*/  FFMA R5, R49, R0, R5 ;  /* 0x0000000031057223 */ /* 0x000fe20000000005 */
[C---:B------:R-:W-:Y:S01]  /*7460*/  SHF.L.U32 R0, R60.reuse, 0x10, RZ ;  /* 0x000000103c007819 */ /* 0x040fe200000006ff */
[----:B------:R-:W-:Y:S01]  /*7470*/  FMUL R11, R47, R11 ;  /* 0x0000000b2f0b7220 */ /* 0x000fe20000400000 */
[----:B------:R-:W-:Y:S01]  /*7480*/  F2FP.BF16.F32.PACK_AB R53, R7, R3 ;  /* 0x000000030735723e */ /* 0x000fe200000010ff */
[C---:B------:R-:W-:Y:S01]  /*7490*/  FFMA R6, R49.reuse, R2, R6 ;  /* 0x0000000231067223 */ /* 0x040fe20000000006 */
[----:B------:R-:W-:Y:S01]  /*74a0*/  LOP3.LUT R2, R60, 0xffff0000, RZ, 0xc0, !PT ;  /* 0xffff00003c027812 */ /* 0x000fe200078ec0ff */
[----:B------:R-:W-:Y:S01]  /*74b0*/  FFMA R11, R49, R32, R11 ;  /* 0x00000020310b7223 */ /* 0x000fe2000000000b */
[----:B------:R-:W-:Y:S01]  /*74c0*/  SHF.L.U32 R3, R61, 0x10, RZ ;  /* 0x000000103d037819 */ /* 0x000fe200000006ff */
[----:B------:R-:W-:Y:S01]  /*74d0*/  FFMA R8, R49, R0, R8 ;  /* 0x0000000031087223 */ /* 0x000fe20000000008 */
[----:B------:R-:W-:Y:S01]  /*74e0*/  LOP3.LUT R0, R61, 0xffff0000, RZ, 0xc0, !PT ;  /* 0xffff00003d007812 */ /* 0x000fe200078ec0ff */
[----:B------:R-:W-:Y:S01]  /*74f0*/  FMUL R9, R47, R13 ;  /* 0x0000000d2f097220 */ /* 0x000fe20000400000 */
[----:B------:R-:W-:Y:S01]  /*7500*/  F2FP.BF16.F32.PACK_AB R54, R5, R4 ;  /* 0x000000040536723e */ /* 0x000fe200000010ff */
[----:B------:R-:W-:Y:S01]  /*7510*/  FMUL R10, R47, R14 ;  /* 0x0000000e2f0a7220 */ /* 0x000fe20000400000 */
[----:B------:R-:W-:Y:S01]  /*7520*/  F2FP.BF16.F32.PACK_AB R55, R11, R6 ;  /* 0x000000060b37723e */ /* 0x000fe200000010ff */
[----:B------:R-:W-:Y:S01]  /*7530*/  FMUL R15, R47, R15 ;  /* 0x0000000f2f0f7220 */ /* 0x000fe20000400000 */
[----:B------:R-:W-:Y:S01]  /*7540*/  SHF.L.U32 R4, R77, 0x10, RZ ;  /* 0x000000104d047819 */ /* 0x000fe200000006ff */
[C---:B------:R-:W-:Y:S01]  /*7550*/  FFMA R9, R49.reuse, R2, R9 ;  /* 0x0000000231097223 */ /* 0x040fe20000000009 */
[C---:B------:R-:W-:Y:S01]  /*7560*/  SHF.L.U32 R2, R62.reuse, 0x10, RZ ;  /* 0x000000103e027819 */ /* 0x040fe200000006ff */
[C---:B------:R-:W-:Y:S01]  /*7570*/  FFMA R10, R49.reuse, R3, R10 ;  /* 0x00000003310a7223 */ /* 0x040fe2000000000a */
[----:B------:R-:W-:Y:S01]  /*7580*/  LOP3.LUT R3, R62, 0xffff0000, RZ, 0xc0, !PT ;  /* 0xffff00003e037812 */ /* 0x000fe200078ec0ff */
[----:B------:R-:W-:Y:S01]  /*7590*/  FFMA R15, R49, R0, R15 ;  /* 0x00000000310f7223 */ /* 0x000fe2000000000f */
[----:B------:R-:W-:Y:S01]  /*75a0*/  SHF.L.U32 R0, R63, 0x10, RZ ;  /* 0x000000103f007819 */ /* 0x000fe200000006ff */
[----:B------:R-:W-:Y:S01]  /*75b0*/  FMUL R13, R47, R17 ;  /* 0x000000112f0d7220 */ /* 0x000fe20000400000 */
[----:B------:R-:W-:Y:S01]  /*75c0*/  F2FP.BF16.F32.PACK_AB R8, R9, R8 ;  /* 0x000000080908723e */ /* 0x000fe200000010ff */
[----:B------:R-:W-:Y:S01]  /*75d0*/  FMUL R14, R47, R18 ;  /* 0x000000122f0e7220 */ /* 0x000fe20000400000 */
[----:B------:R-:W-:Y:S01]  /*75e0*/  F2FP.BF16.F32.PACK_AB R9, R15, R10 ;  /* 0x0000000a0f09723e */ /* 0x000fe200000010ff */
[----:B------:R-:W-:Y:S01]  /*75f0*/  FFMA R12, R49, R2, R12 ;  /* 0x00000002310c7223 */ /* 0x000fe2000000000c */
[----:B------:R-:W-:Y:S01]  /*7600*/  LOP3.LUT R2, R63, 0xffff0000, RZ, 0xc0, !PT ;  /* 0xffff00003f027812 */ /* 0x000fe200078ec0ff */
[----:B------:R-:W-:Y:S01]  /*7610*/  FFMA R13, R49, R3, R13 ;  /* 0x00000003310d7223 */ /* 0x000fe2000000000d */
[----:B------:R-:W-:Y:S01]  /*7620*/  SHF.L.U32 R3, R69, 0x10, RZ ;  /* 0x0000001045037819 */ /* 0x000fe200000006ff */
[----:B------:R-:W-:Y:S01]  /*7630*/  FFMA R14, R49, R0, R14 ;  /* 0x00000000310e7223 */ /* 0x000fe2000000000e */
[C---:B------:R-:W-:Y:S01]  /*7640*/  SHF.L.U32 R0, R68.reuse, 0x10, RZ ;  /* 0x0000001044007819 */ /* 0x040fe200000006ff */
[----:B------:R-:W-:Y:S01]  /*7650*/  FMUL R19, R47, R19 ;  /* 0x000000132f137220 */ /* 0x000fe20000400000 */
[----:B------:R-:W-:Y:S01]  /*7660*/  F2FP.BF16.F32.PACK_AB R10, R13, R12 ;  /* 0x0000000c0d0a723e */ /* 0x000fe200000010ff */
[----:B------:R-:W-:Y:S01]  /*7670*/  FMUL R17, R47, R21 ;  /* 0x000000152f117220 */ /* 0x000fe20000400000 */
[----:B------:R-:W-:Y:S01]  /*7680*/  LOP3.LUT R5, R79, 0xffff0000, RZ, 0xc0, !PT ;  /* 0xffff00004f057812 */ /* 0x000fe200078ec0ff */
[C---:B------:R-:W-:Y:S01]  /*7690*/  FFMA R19, R49.reuse, R2, R19 ;  /* 0x0000000231137223 */ /* 0x040fe20000000013 */
[----:B------:R-:W-:Y:S01]  /*76a0*/  LOP3.LUT R2, R68, 0xffff0000, RZ, 0xc0, !PT ;  /* 0xffff000044027812 */ /* 0x000fe200078ec0ff */
[----:B------:R1:W-:Y:S01]  /*76b0*/  STS.128 [R100+0x2000], R52 ;  /* 0x0020003464007388 */ /* 0x0003e20000000c00 */
[----:B------:R-:W-:Y:S01]  /*76c0*/  FFMA R16, R49, R0, R16 ;  /* 0x0000000031107223 */ /* 0x000fe20000000010 */
[----:B------:R-:W-:Y:S01]  /*76d0*/  LOP3.LUT R0, R69, 0xffff0000, RZ, 0xc0, !PT ;  /* 0xffff000045007812 */ /* 0x000fe200078ec0ff */
[----:B------:R-:W-:Y:S01]  /*76e0*/  FMUL R18, R47, R22 ;  /* 0x000000162f127220 */ /* 0x000fe20000400000 */
[----:B------:R-:W-:Y:S01]  /*76f0*/  F2FP.BF16.F32.PACK_AB R11, R19, R14 ;  /* 0x0000000e130b723e */ /* 0x000fe200000010ff */
[----:B------:R-:W-:Y:S01]  /*7700*/  FMUL R23, R47, R23 ;  /* 0x000000172f177220 */ /* 0x000fe20000400000 */
[C---:B------:R-:W-:Y:S01]  /*7710*/  FFMA R17, R49.reuse, R2, R17 ;  /* 0x0000000231117223 */ /* 0x040fe20000000011 */
[C---:B------:R-:W-:Y:S01]  /*7720*/  SHF.L.U32 R2, R70.reuse, 0x10, RZ ;  /* 0x0000001046027819 */ /* 0x040fe200000006ff */
[----:B------:R-:W-:Y:S01]  /*7730*/  FFMA R18, R49, R3, R18 ;  /* 0x0000000331127223 */ /* 0x000fe20000000012 */
[----:B------:R-:W-:Y:S01]  /*7740*/  SHF.L.U32 R3, R71, 0x10, RZ ;  /* 0x0000001047037819 */ /* 0x000fe200000006ff */
[----:B------:R1:W-:Y:S01]  /*7750*/  STS.128 [R99+0x2010], R8 ;  /* 0x0020100863007388 */ /* 0x0003e20000000c00 */
[----:B------:R-:W-:Y:S01]  /*7760*/  F2FP.BF16.F32.PACK_AB R16, R17, R16 ;  /* 0x000000101110723e */ /* 0x000fe200000010ff */
[----:B------:R-:W-:Y:S01]  /*7770*/  FFMA R23, R49, R0, R23 ;  /* 0x0000000031177223 */ /* 0x000fe20000000017 */
[----:B------:R-:W-:Y:S01]  /*7780*/  LOP3.LUT R0, R70, 0xffff0000, RZ, 0xc0, !PT ;  /* 0xffff000046007812 */ /* 0x000fe200078ec0ff */
[C---:B------:R-:W-:Y:S01]  /*7790*/  FMUL R21, R47.reuse, R25 ;  /* 0x000000192f157220 */ /* 0x040fe20000400000 */
[----:B------:R-:W-:Y:S01]  /*77a0*/  FMUL R22, R47, R26 ;  /* 0x0000001a2f167220 */ /* 0x000fe20000400000 */
[C---:B------:R-:W-:Y:S01]  /*77b0*/  FFMA R20, R49.reuse, R2, R20 ;  /* 0x0000000231147223 */ /* 0x040fe20000000014 */
[C---:B------:R-:W-:Y:S01]  /*77c0*/  SHF.L.U32 R2, R76.reuse, 0x10, RZ ;  /* 0x000000104c027819 */ /* 0x040fe200000006ff */
[----:B------:R-:W-:Y:S01]  /*77d0*/  FFMA R21, R49, R0, R21 ;  /* 0x0000000031157223 */ /* 0x000fe20000000015 */
[----:B------:R-:W-:Y:S01]  /*77e0*/  LOP3.LUT R0, R71, 0xffff0000, RZ, 0xc0, !PT ;  /* 0xffff000047007812 */ /* 0x000fe200078ec0ff */
[----:B------:R-:W-:Y:S01]  /*77f0*/  FFMA R22, R49, R3, R22 ;  /* 0x0000000331167223 */ /* 0x000fe20000000016 */
[C---:B------:R-:W-:Y:S01]  /*7800*/  FMUL R27, R47.reuse, R27 ;  /* 0x0000001b2f1b7220 */ /* 0x040fe20000400000 */
[----:B------:R-:W-:Y:S01]  /*7810*/  LOP3.LUT R3, R76, 0xffff0000, RZ, 0xc0, !PT ;  /* 0xffff00004c037812 */ /* 0x000fe200078ec0ff */
[C---:B------:R-:W-:Y:S01]  /*7820*/  FMUL R25, R47.reuse, R29 ;  /* 0x0000001d2f197220 */ /* 0x040fe20000400000 */
[----:B------:R-:W-:Y:S01]  /*7830*/  FMUL R26, R47, R30 ;  /* 0x0000001e2f1a7220 */ /* 0x000fe20000400000 */
[C---:B------:R-:W-:Y:S01]  /*7840*/  FFMA R27, R49.reuse, R0, R27 ;  /* 0x00000000311b7223 */ /* 0x040fe2000000001b */
[----:B------:R-:W-:Y:S01]  /*7850*/  FFMA R24, R49, R2, R24 ;  /* 0x0000000231187223 */ /* 0x000fe20000000018 */
[----:B------:R-:W-:Y:S01]  /*7860*/  LOP3.LUT R0, R77, 0xffff0000, RZ, 0xc0, !PT ;  /* 0xffff00004d007812 */ /* 0x000fe200078ec0ff */
[----:B------:R-:W-:Y:S01]  /*7870*/  FFMA R25, R49, R3, R25 ;  /* 0x0000000331197223 */ /* 0x000fe20000000019 */
[----:B------:R-:W-:Y:S01]  /*7880*/  FMUL R31, R47, R31 ;  /* 0x0000001f2f1f7220 */ /* 0x000fe20000400000 */
[C---:B------:R-:W-:Y:S01]  /*7890*/  SHF.L.U32 R2, R78.reuse, 0x10, RZ ;  /* 0x000000104e027819 */ /* 0x040fe200000006ff */
[----:B------:R-:W-:Y:S01]  /*78a0*/  FFMA R26, R49, R4, R26 ;  /* 0x00000004311a7223 */ /* 0x000fe2000000001a */
[----:B------:R-:W-:Y:S01]  /*78b0*/  LOP3.LUT R3, R78, 0xffff0000, RZ, 0xc0, !PT ;  /* 0xffff00004e037812 */ /* 0x000fe200078ec0ff */
[----:B------:R-:W-:Y:S01]  /*78c0*/  FMUL R29, R47, R33 ;  /* 0x000000212f1d7220 */ /* 0x000fe20000400000 */
[----:B------:R-:W-:Y:S01]  /*78d0*/  SHF.L.U32 R4, R79, 0x10, RZ ;  /* 0x000000104f047819 */ /* 0x000fe200000006ff */
[----:B------:R-:W-:Y:S01]  /*78e0*/  FMUL R30, R47, R34 ;  /* 0x000000222f1e7220 */ /* 0x000fe20000400000 */
[----:B------:R-:W-:Y:S01]  /*78f0*/  F2FP.BF16.F32.PACK_AB R17, R23, R18 ;  /* 0x000000121711723e */ /* 0x000fe200000010ff */
[----:B------:R-:W-:Y:S01]  /*7900*/  FFMA R31, R49, R0, R31 ;  /* 0x00000000311f7223 */ /* 0x000fe2000000001f */
[----:B------:R-:W-:Y:S01]  /*7910*/  FMUL R35, R47, R35 ;  /* 0x000000232f237220 */ /* 0x000fe20000400000 */
[----:B------:R-:W-:Y:S01]  /*7920*/  F2FP.BF16.F32.PACK_AB R18, R21, R20 ;  /* 0x000000141512723e */ /* 0x000fe200000010ff */
[----:B------:R-:W-:Y:S01]  /*7930*/  FFMA R28, R49, R2, R28 ;  /* 0x00000002311c7223 */ /* 0x000fe2000000001c */
[----:B------:R-:W-:Y:S01]  /*7940*/  F2FP.BF16.F32.PACK_AB R19, R27, R22 ;  /* 0x000000161b13723e */ /* 0x000fe200000010ff */
[C---:B------:R-:W-:Y:S01]  /*7950*/  FFMA R29, R49.reuse, R3, R29 ;  /* 0x00000003311d7223 */ /* 0x040fe2000000001d */
[C---:B------:R-:W-:Y:S01]  /*7960*/  FFMA R30, R49.reuse, R4, R30 ;  /* 0x00000004311e7223 */ /* 0x040fe2000000001e */
[----:B------:R-:W-:Y:S01]  /*7970*/  FFMA R35, R49, R5, R35 ;  /* 0x0000000531237223 */ /* 0x000fe20000000023 */
[----:B------:R-:W-:Y:S01]  /*7980*/  F2FP.BF16.F32.PACK_AB R24, R25, R24 ;  /* 0x000000181918723e */ /* 0x000fe200000010ff */
[----:B------:R1:W-:Y:S01]  /*7990*/  STS.128 [R98+0x2020], R16 ;  /* 0x0020201062007388 */ /* 0x0003e20000000c00 */
[----:B------:R-:W-:Y:S02]  /*79a0*/  F2FP.BF16.F32.PACK_AB R25, R31, R26 ;  /* 0x0000001a1f19723e */ /* 0x000fe400000010ff */
[----:B------:R-:W-:Y:S02]  /*79b0*/  F2FP.BF16.F32.PACK_AB R26, R29, R28 ;  /* 0x0000001c1d1a723e */ /* 0x000fe400000010ff */
[----:B------:R-:W-:Y:S02]  /*79c0*/  F2FP.BF16.F32.PACK_AB R27, R35, R30 ;  /* 0x0000001e231b723e */ /* 0x000fe400000010ff */
[----:B------:R-:W-:Y:S02]  /*79d0*/  LEA R0, R65, UR36, 0x3 ;  /* 0x0000002441007c11 */ /* 0x000fe4000f8e18ff */
[----:B------:R-:W-:Y:S01]  /*79e0*/  @P6 SHF.L.U32 R2, R97, 0x1f, RZ ;  /* 0x0000001f61026819 */ /* 0x000fe200000006ff */
        /* <DEDUP_REMOVED lines=9> */
[----:B------:R-:W-:Y:S02]  /*7a80*/  UIADD3 UR4, UP0, UPT, UR50, 0xa80, URZ ;  /* 0x00000a8032047890 */ /* 0x000fe4000ff1e0ff */
[----:B------:R-:W-:Y:S02]  /*7a90*/  UIADD3 UR9, UPT, UPT, UR41, 0x20, URZ ;  /* 0x0000002029097890 */ /* 0x000fe4000fffe0ff */
[----:B------:R-:W-:Y:S02]  /*7aa0*/  UIADD3 UR8, UPT, UPT, UR36, 0x2200, URZ ;  /* 0x0000220024087890 */ /* 0x000fe4000fffe0ff */
[----:B------:R-:W-:Y:S01]  /*7ab0*/  UIADD3.X UR5, UPT, UPT, URZ, UR51, URZ, UP0, !UPT ;  /* 0x00000033ff057290 */ /* 0x000fe200087fe4ff */
[----:B------:R-:W-:Y:S01]  /*7ac0*/  UMOV UR10, UR42 ;  /* 0x0000002a000a7c82 */ /* 0x000fe20008000000 */
[----:B------:R-:W-:Y:S07]  /*7ad0*/  UMOV UR11, UR52 ;  /* 0x00000034000b7c82 */ /* 0x000fee0008000000 */
[----:B------:R2:W-:Y:S01]  /*7ae0*/  UTMASTG.3D [UR8], [UR4] ;  /* 0x00000008040073b5 */ /* 0x0005e20008010000 */
[----:B------:R0:W-:Y:S01]  /*7af0*/  UTMACMDFLUSH ;  /* 0x00000000000079b7 */ /* 0x0001e20000000000 */
[----:B--2---:R-:W-:Y:S04]  /*7b00*/  DEPBAR.LE SB0, 0x1 ;  /* 0x000080400000791a */ /* 0x004fe80000000000 */
.L_x_108:
[----:B------:R-:W-:Y:S05]  /*7b10*/  BSYNC.RECONVERGENT B0 ;  /* 0x0000000000007941 */ /* 0x000fea0003800200 */
.L_x_107:
[----:B------:R-:W-:Y:S01]  /*7b20*/  BAR.SYNC.DEFER_BLOCKING 0x1, 0x80 ;  /* 0x0042000000007b1d */ /* 0x000fe20000010000 */
[----:B------:R-:W-:Y:S04]  /*7b30*/  UIADD3 UR4, UPT, UPT, UR37, 0x1, URZ ;  /* 0x0000000125047890 */ /* 0x000fe8000fffe0ff */
[----:B------:R-:W-:Y:S04]  /*7b40*/  UISETP.NE.AND UP0, UPT, UR4, 0x4, UPT ;  /* 0x000000040400788c */ /* 0x000fe8000bf05270 */
[----:B------:R-:W-:Y:S01]  /*7b50*/  USEL UR38, UR4, URZ, UP0 ;  /* 0x000000ff04267287 */ /* 0x000fe20008000000 */
[----:B------:R2:W-:Y:S01]  /*7b60*/  @P6 SYNCS.ARRIVE.TRANS64.RED.A1T0 RZ, [R72+URZ], RZ ;  /* 0x000000ff48ff69a7 */ /* 0x0005e200081004ff */
[----:B------:R-:W-:Y:S01]  /*7b70*/  BSSY B1, `(.L_x_109) ;  /* 0x0000017000017945 */ /* 0x000fe20003800000 */
[----:B------:R-:W4:Y:S02]  /*7b80*/  @P6 SYNCS.PHASECHK.TRANS64.TRYWAIT P0, [R0+URZ+0x20], R2 ;  /* 0x00002002000065a7 */ /* 0x000f2400080011ff */
[----:B----4-:R-:W-:Y:S01]  /*7b90*/  @P6 SEL R66, RZ, 0x1, !P0 ;  /* 0x00000001ff426807 */ /* 0x010fe20004000000 */
[----:B--2---:R-:W-:Y:S06]  /*7ba0*/  @!P6 BRA `(.L_x_110) ;  /* 0x00000000004ce947 */ /* 0x004fec0003800000 */
        /* <DEDUP_REMOVED lines=9> */
[----:B------:R-:W-:Y:S04]  /*7c40*/  SHF.L.U32 R6, R97, 0x1f, RZ ;  /* 0x0000001f61067819 */ /* 0x000fe800000006ff */
[----:B------:R-:W2:Y:S02]  /*7c50*/  SYNCS.PHASECHK.TRANS64.TRYWAIT P0, [R0+URZ+0x20], R6 ;  /* 0x00002006000075a7 */ /* 0x000ea400080011ff */
[----:B--2---:R-:W-:Y:S05]  /*7c60*/  @!P0 BRA `(.L_x_113) ;  /* 0x0000002400108947 */ /* 0x004fea0003800000 */
.L_x_112:
[----:B------:R-:W-:Y:S05]  /*7c70*/  BSYNC B0 ;  /* 0x0000000000007941 */ /* 0x000fea0003800000 */
.L_x_111:
[----:B------:R-:W-:Y:S02]  /*7c80*/  ISETP.NE.AND P0, PT, R67, RZ, PT ;  /* 0x000000ff4300720c */ /* 0x000fe40003f05270 */
[----:B------:R-:W-:Y:S11]  /*7c90*/  IADD3 R65, PT, PT, R65, 0x1, RZ ;  /* 0x0000000141417810 */ /* 0x000ff60007ffe0ff */
[----:B------:R4:W1:Y:S04]  /*7ca0*/  @P0 LDS.128 R56, [R5] ;  /* 0x0000000005380984 */ /* 0x0008680000000c00 */
[----:B------:R4:W1:Y:S04]  /*7cb0*/  @P0 LDS.128 R60, [R4+0x10] ;  /* 0x00001000043c0984 */ /* 0x0008680000000c00 */
[----:B------:R4:W1:Y:S04]  /*7cc0*/  @P0 LDS.128 R68, [R3+0x20] ;  /* 0x0000200003440984 */ /* 0x0008680000000c00 */
[----:B------:R4:W1:Y:S02]  /*7cd0*/  @P0 LDS.128 R76, [R2+0x30] ;  /* 0x00003000024c0984 */ /* 0x0008640000000c00 */
.L_x_110:
[----:B------:R-:W-:Y:S05]  /*7ce0*/  BSYNC B1 ;  /* 0x0000000000017941 */ /* 0x000fea0003800000 */
.L_x_109:
        /* <DEDUP_REMOVED lines=21> */
.L_x_114:
        /* <DEDUP_REMOVED lines=146> */
.L_x_116:
[----:B------:R-:W-:Y:S05]  /*8760*/  BSYNC.RECONVERGENT B0 ;  /* 0x0000000000007941 */ /* 0x000fea0003800200 */
.L_x_115:
        /* <DEDUP_REMOVED lines=21> */
.L_x_120:
[----:B------:R-:W-:Y:S05]  /*88c0*/  BSYNC B0 ;  /* 0x0000000000007941 */ /* 0x000fea0003800000 */
.L_x_119:
[----:B------:R-:W-:Y:S11]  /*88d0*/  ISETP.NE.AND P0, PT, R67, RZ, PT ;  /* 0x000000ff4300720c */ /* 0x000ff60003f05270 */
[----:B------:R-:W-:Y:S02]  /*88e0*/  @!UPT UIADD3 URZ, UPT, UPT, URZ, URZ, URZ ;  /* 0x000000fffffff290 */ /* 0x000fe4000fffe0ff */
[----:B------:R4:W1:Y:S04]  /*88f0*/  @P0 LDS.128 R56, [R4] ;  /* 0x0000000004380984 */ /* 0x0008680000000c00 */
[----:B------:R4:W1:Y:S04]  /*8900*/  @P0 LDS.128 R60, [R3+0x10] ;  /* 0x00001000033c0984 */ /* 0x0008680000000c00 */
[----:B------:R4:W1:Y:S04]  /*8910*/  @P0 LDS.128 R68, [R2+0x20] ;  /* 0x0000200002440984 */ /* 0x0008680000000c00 */
[----:B------:R4:W1:Y:S02]  /*8920*/  @P0 LDS.128 R76, [R65+0x30] ;  /* 0x00003000414c0984 */ /* 0x0008640000000c00 */
.L_x_118:
[----:B------:R-:W-:Y:S05]  /*8930*/  BSYNC B1 ;  /* 0x0000000000017941 */ /* 0x000fea0003800000 */
.L_x_117:
        /* <DEDUP_REMOVED lines=21> */
.L_x_122:
[----:B------:R-:W-:Y:S01]  /*8a90*/  ISETP.NE.AND P0, PT, R102, RZ, PT ;  /* 0x000000ff6600720c */ /* 0x000fe20003f05270 */
[----:B------:R-:W-:Y:S05]  /*8aa0*/  WARPSYNC.ALL ;  /* 0x0000000000007948 */ /* 0x000fea0003800000 */
[----:B------:R-:W-:Y:S01]  /*8ab0*/  R2UR UR4, R48 ;  /* 0x00000000300472ca */ /* 0x000fe200000e0000 */
[----:B------:R-:W-:Y:S01]  /*8ac0*/  BSSY.RECONVERGENT B0, `(.L_x_123) ;  /* 0x000008c000007945 */ /* 0x000fe20003800200 */
[----:B------:R-:W-:Y:S02]  /*8ad0*/  R2UR UR5, R64 ;  /* 0x00000000400572ca */ /* 0x000fe400000e0000 */
[C---:B-1----:R-:W-:Y:S02]  /*8ae0*/  SHF.L.U32 R0, R56.reuse, 0x10, RZ ;  /* 0x0000001038007819 */ /* 0x042fe400000006ff */
[----:B----4-:R-:W-:Y:S02]  /*8af0*/  LOP3.LUT R2, R56, 0xffff0000, RZ, 0xc0, !PT ;  /* 0xffff000038027812 */ /* 0x010fe400078ec0ff */
[C---:B------:R-:W-:Y:S02]  /*8b00*/  SHF.L.U32 R3, R57.reuse, 0x10, RZ ;  /* 0x0000001039037819 */ /* 0x040fe400000006ff */
[----:B------:R-:W-:Y:S02]  /*8b10*/  LOP3.LUT R48, R57, 0xffff0000, RZ, 0xc0, !PT ;  /* 0xffff000039307812 */ /* 0x000fe400078ec0ff */
[C---:B------:R-:W-:Y:S01]  /*8b20*/  SHF.L.U32 R50, R58.reuse, 0x10, RZ ;  /* 0x000000103a327819 */ /* 0x040fe200000006ff */
[----:B------:R-:W1:Y:S01]  /*8b30*/  LDTM.x32 R4, tmem[UR4+0x60] ;  /* 0x00006004000479ee */ /* 0x000e6200082c0000 */
[----:B------:R-:W-:Y:S01]  /*8b40*/  LOP3.LUT R51, R58, 0xffff0000, RZ, 0xc0, !PT ;  /* 0xffff00003a337812 */ /* 0x000fe200078ec0ff */
[----:B------:R-:W-:Y:S01]  /*8b50*/  NOP ;  /* 0x0000000000007918 */ /* 0x000fe20000000000 */
[C---:B------:R-:W-:Y:S01]  /*8b60*/  SHF.L.U32 R52, R59.reuse, 0x10, RZ ;  /* 0x000000103b347819 */ /* 0x040fe200000006ff */
[----:B------:R-:W-:Y:S01]  /*8b70*/  UIADD3 UR4, UPT, UPT, UR5, 0xa0, URZ ;  /* 0x000000a005047890 */ /* 0x000fe2000fffe0ff */
[----:B------:R-:W-:Y:S02]  /*8b80*/  LOP3.LUT R53, R59, 0xffff0000, RZ, 0xc0, !PT ;  /* 0xffff00003b357812 */ /* 0x000fe400078ec0ff */
[C---:B------:R-:W-:Y:S01]  /*8b90*/  SHF.L.U32 R54, R60.reuse, 0x10, RZ ;  /* 0x000000103c367819 */ /* 0x040fe200000006ff */
[----:B------:R-:W-:Y:S01]  /*8ba0*/  UPRMT UR4, UR45, 0x654, UR4 ;  /* 0x000006542d047896 */ /* 0x000fe20008000004 */
[----:B------:R-:W-:Y:S02]  /*8bb0*/  LOP3.LUT R55, R60, 0xffff0000, RZ, 0xc0, !PT ;  /* 0xffff00003c377812 */ /* 0x000fe400078ec0ff */
[C---:B------:R-:W-:Y:S02]  /*8bc0*/  SHF.L.U32 R56, R61.reuse, 0x10, RZ ;  /* 0x000000103d387819 */ /* 0x040fe400000006ff */
[----:B------:R-:W-:Y:S02]  /*8bd0*/  LOP3.LUT R57, R61, 0xffff0000, RZ, 0xc0, !PT ;  /* 0xffff00003d397812 */ /* 0x000fe400078ec0ff */
[C---:B------:R-:W-:Y:S02]  /*8be0*/  SHF.L.U32 R58, R62.reuse, 0x10, RZ ;  /* 0x000000103e3a7819 */ /* 0x040fe400000006ff */
[----:B------:R-:W-:Y:S01]  /*8bf0*/  LOP3.LUT R59, R62, 0xffff0000, RZ, 0xc0, !PT ;  /* 0xffff00003e3b7812 */ /* 0x000fe200078ec0ff */
[----:B-1----:R-:W-:Y:S01]  /*8c00*/  SYNCS.ARRIVE.TRANS64.RED.A1T0 RZ, [UR4], RZ ;  /* 0x000000ffffff79a7 */ /* 0x002fe20008100404 */
[C---:B------:R-:W-:Y:S02]  /*8c10*/  SHF.L.U32 R60, R63.reuse, 0x10, RZ ;  /* 0x000000103f3c7819 */ /* 0x040fe400000006ff */
[----:B------:R-:W-:Y:S02]  /*8c20*/  LOP3.LUT R61, R63, 0xffff0000, RZ, 0xc0, !PT ;  /* 0xffff00003f3d7812 */ /* 0x000fe400078ec0ff */
[C---:B------:R-:W-:Y:S01]  /*8c30*/  SHF.L.U32 R62, R68.reuse, 0x10, RZ ;  /* 0x00000010443e7819 */ /* 0x040fe200000006ff */
[C---:B------:R-:W-:Y:S01]  /*8c40*/  FMUL R4, R47.reuse, R4 ;  /* 0x000000042f047220 */ /* 0x040fe20000400000 */
[C---:B------:R-:W-:Y:S01]  /*8c50*/  FMUL R5, R47.reuse, R5 ;  /* 0x000000052f057220 */ /* 0x040fe20000400000 */
[----:B------:R-:W-:Y:S01]  /*8c60*/  FMUL R6, R47, R6 ;  /* 0x000000062f067220 */ /* 0x000fe20000400000 */
[----:B------:R-:W-:Y:S01]  /*8c70*/  LOP3.LUT R63, R68, 0xffff0000, RZ, 0xc0, !PT ;  /* 0xffff0000443f7812 */ /* 0x000fe200078ec0ff */
[C---:B------:R-:W-:Y:S01]  /*8c80*/  FFMA R4, R49.reuse, R0, R4 ;  /* 0x0000000031047223 */ /* 0x040fe20000000004 */
[----:B------:R-:W-:Y:S01]  /*8c90*/  FFMA R5, R49, R2, R5 ;  /* 0x0000000231057223 */ /* 0x000fe20000000005 */
[----:B------:R-:W-:Y:S01]  /*8ca0*/  SHF.L.U32 R64, R69, 0x10, RZ ;  /* 0x0000001045407819 */ /* 0x000fe200000006ff */
[----:B------:R-:W-:Y:S01]  /*8cb0*/  FFMA R6, R49, R3, R6 ;  /* 0x0000000331067223 */ /* 0x000fe20000000006 */
[----:B------:R-:W-:Y:S01]  /*8cc0*/  FMUL R7, R47, R7 ;  /* 0x000000072f077220 */ /* 0x000fe20000400000 */
[----:B------:R-:W-:Y:S01]  /*8cd0*/  LOP3.LUT R65, R69, 0xffff0000, RZ, 0xc0, !PT ;  /* 0xffff000045417812 */ /* 0x000fe200078ec0ff */
[----:B------:R-:W-:Y:S01]  /*8ce0*/  FMUL R8, R47, R8 ;  /* 0x000000082f087220 */ /* 0x000fe20000400000 */
[----:B------:R-:W-:Y:S01]  /*8cf0*/  F2FP.BF16.F32.PACK_AB R4, R5, R4 ;  /* 0x000000040504723e */ /* 0x000fe200000010ff */
[----:B------:R-:W-:Y:S01]  /*8d00*/  FFMA R7, R49, R48, R7 ;  /* 0x0000003031077223 */ /* 0x000fe20000000007 */
[----:B------:R-:W-:Y:S01]  /*8d10*/  FMUL R9, R47, R9 ;  /* 0x000000092f097220 */ /* 0x000fe20000400000 */
[----:B------:R-:W-:Y:S01]  /*8d20*/  FFMA R8, R49, R50, R8 ;  /* 0x0000003231087223 */ /* 0x000fe20000000008 */
[C---:B------:R-:W-:Y:S01]  /*8d30*/  SHF.L.U32 R66, R70.reuse, 0x10, RZ ;  /* 0x0000001046427819 */ /* 0x040fe200000006ff */
[----:B------:R-:W-:Y:S01]  /*8d40*/  FMUL R0, R47, R10 ;  /* 0x0000000a2f007220 */ /* 0x000fe20000400000 */
[----:B------:R-:W-:Y:S01]  /*8d50*/  F2FP.BF16.F32.PACK_AB R5, R7, R6 ;  /* 0x000000060705723e */ /* 0x000fe200000010ff */
[----:B------:R-:W-:Y:S01]  /*8d60*/  FFMA R9, R49, R51, R9 ;  /* 0x0000003331097223 */ /* 0x000fe20000000009 */
[----:B------:R-:W-:Y:S01]  /*8d70*/  FMUL R2, R47, R11 ;  /* 0x0000000b2f027220 */ /* 0x000fe20000400000 */
[----:B------:R-:W-:Y:S01]  /*8d80*/  FFMA R0, R49, R52, R0 ;  /* 0x0000003431007223 */ /* 0x000fe20000000000 */
[----:B------:R-:W-:Y:S01]  /*8d90*/  LOP3.LUT R67, R70, 0xffff0000, RZ, 0xc0, !PT ;  /* 0xffff000046437812 */ /* 0x000fe200078ec0ff */
[----:B------:R-:W-:Y:S01]  /*8da0*/  FMUL R3, R47, R12 ;  /* 0x0000000c2f037220 */ /* 0x000fe20000400000 */
[----:B------:R-:W-:Y:S01]  /*8db0*/  F2FP.BF16.F32.PACK_AB R6, R9, R8 ;  /* 0x000000080906723e */ /* 0x000fe200000010ff */
[----:B------:R-:W-:Y:S01]  /*8dc0*/  FFMA R2, R49, R53, R2 ;  /* 0x0000003531027223 */ /* 0x000fe20000000002 */
[----:B------:R-:W-:Y:S01]  /*8dd0*/  FMUL R10, R47, R13 ;  /* 0x0000000d2f0a7220 */ /* 0x000fe20000400000 */
[----:B------:R-:W-:Y:S01]  /*8de0*/  FFMA R3, R49, R54, R3 ;  /* 0x0000003631037223 */ /* 0x000fe20000000003 */
[----:B------:R-:W-:Y:S01]  /*8df0*/  SHF.L.U32 R68, R71, 0x10, RZ ;  /* 0x0000001047447819 */ /* 0x000fe200000006ff */
[----:B------:R-:W-:Y:S01]  /*8e00*/  FMUL R11, R47, R14 ;  /* 0x0000000e2f0b7220 */ /* 0x000fe20000400000 */
[----:B------:R-:W-:Y:S01]  /*8e10*/  F2FP.BF16.F32.PACK_AB R7, R2, R0 ;  /* 0x000000000207723e */ /* 0x000fe200000010ff */
[----:B------:R-:W-:Y:S01]  /*8e20*/  FFMA R10, R49, R55, R10 ;  /* 0x00000037310a7223 */ /* 0x000fe2000000000a */
[C---:B------:R-:W-:Y:S01]  /*8e30*/  FMUL R15, R47.reuse, R15 ;  /* 0x0000000f2f0f7220 */ /* 0x040fe20000400000 */
[C---:B------:R-:W-:Y:S01]  /*8e40*/  FMUL R12, R47.reuse, R16 ;  /* 0x000000102f0c7220 */ /* 0x040fe20000400000 */
[----:B------:R-:W-:Y:S01]  /*8e50*/  FMUL R13, R47, R17 ;  /* 0x000000112f0d7220 */ /* 0x000fe20000400000 */
[----:B------:R1:W-:Y:S01]  /*8e60*/  STS.128 [R100+0x6000], R4 ;  /* 0x0060000464007388 */ /* 0x0003e20000000c00 */
[----:B------:R-:W-:Y:S01]  /*8e70*/  LOP3.LUT R69, R71, 0xffff0000, RZ, 0xc0, !PT ;  /* 0xffff000047457812 */ /* 0x000fe200078ec0ff */
[C---:B------:R-:W-:Y:S01]  /*8e80*/  FFMA R11, R49.reuse, R56, R11 ;  /* 0x00000038310b7223 */ /* 0x040fe2000000000b */
[----:B------:R-:W-:Y:S01]  /*8e90*/  SHF.L.U32 R70, R76, 0x10, RZ ;  /* 0x000000104c467819 */ /* 0x000fe200000006ff */
[C---:B------:R-:W-:Y:S01]  /*8ea0*/  FFMA R15, R49.reuse, R57, R15 ;  /* 0x00000039310f7223 */ /* 0x040fe2000000000f */
[----:B------:R-:W-:Y:S01]  /*8eb0*/  F2FP.BF16.F32.PACK_AB R8, R10, R3 ;  /* 0x000000030a08723e */ /* 0x000fe200000010ff */
[C---:B------:R-:W-:Y:S01]  /*8ec0*/  FFMA R12, R49.reuse, R58, R12 ;  /* 0x0000003a310c7223 */ /* 0x040fe2000000000c */
[----:B------:R-:W-:Y:S01]  /*8ed0*/  FFMA R13, R49, R59, R13 ;  /* 0x0000003b310d7223 */ /* 0x000fe2000000000d */
[C---:B------:R-:W-:Y:S01]  /*8ee0*/  FMUL R14, R47.reuse, R18 ;  /* 0x000000122f0e7220 */ /* 0x040fe20000400000 */
[C---:B------:R-:W-:Y:S01]  /*8ef0*/  FMUL R19, R47.reuse, R19 ;  /* 0x000000132f137220 */ /* 0x040fe20000400000 */
[C---:B------:R-:W-:Y:S01]  /*8f00*/  FMUL R16, R47.reuse, R20 ;  /* 0x000000142f107220 */ /* 0x040fe20000400000 */
[----:B------:R-:W-:Y:S01]  /*8f10*/  FMUL R17, R47, R21 ;  /* 0x000000152f117220 */ /* 0x000fe20000400000 */
[----:B------:R-:W-:Y:S01]  /*8f20*/  FFMA R14, R49, R60, R14 ;  /* 0x0000003c310e7223 */ /* 0x000fe2000000000e */
        /* <DEDUP_REMOVED lines=9> */
[----:B------:R-:W-:Y:S01]  /*8fc0*/  F2FP.BF16.F32.PACK_AB R9, R15, R11 ;  /* 0x0000000b0f09723e */ /* 0x000fe200000010ff */
[----:B------:R-:W-:Y:S01]  /*8fd0*/  FFMA R23, R49, R65, R23 ;  /* 0x0000004131177223 */ /* 0x000fe20000000017 */
[----:B------:R-:W-:Y:S01]  /*8fe0*/  FMUL R27, R47, R27 ;  /* 0x0000001b2f1b7220 */ /* 0x000fe20000400000 */
[----:B------:R-:W-:Y:S01]  /*8ff0*/  F2FP.BF16.F32.PACK_AB R10, R13, R12 ;  /* 0x0000000c0d0a723e */ /* 0x000fe200000010ff */
[----:B------:R-:W-:Y:S01]  /*9000*/  FFMA R20, R49, R66, R20 ;  /* 0x0000004231147223 */ /* 0x000fe20000000014 */
[----:B------:R-:W-:Y:S01]  /*9010*/  F2FP.BF16.F32.PACK_AB R11, R19, R14 ;  /* 0x0000000e130b723e */ /* 0x000fe200000010ff */
[----:B------:R-:W-:Y:S01]  /*9020*/  FMUL R24, R47, R28 ;  /* 0x0000001c2f187220 */ /* 0x000fe20000400000 */
[----:B------:R-:W-:Y:S01]  /*9030*/  LOP3.LUT R71, R76, 0xffff0000, RZ, 0xc0, !PT ;  /* 0xffff00004c477812 */ /* 0x000fe200078ec0ff */
[----:B------:R-:W-:Y:S01]  /*9040*/  FFMA R21, R49, R67, R21 ;  /* 0x0000004331157223 */ /* 0x000fe20000000015 */
[----:B------:R-:W-:Y:S01]  /*9050*/  SHF.L.U32 R72, R77, 0x10, RZ ;  /* 0x000000104d487819 */ /* 0x000fe200000006ff */
[----:B------:R1:W-:Y:S01]  /*9060*/  STS.128 [R99+0x6010], R8 ;  /* 0x0060100863007388 */ /* 0x0003e20000000c00 */
[----:B------:R-:W-:Y:S01]  /*9070*/  FMUL R25, R47, R29 ;  /* 0x0000001d2f197220 */ /* 0x000fe20000400000 */
[----:B------:R-:W-:Y:S01]  /*9080*/  FFMA R22, R49, R68, R22 ;  /* 0x0000004431167223 */ /* 0x000fe20000000016 */
[----:B------:R-:W-:Y:S01]  /*9090*/  LOP3.LUT R73, R77, 0xffff0000, RZ, 0xc0, !PT ;  /* 0xffff00004d497812 */ /* 0x000fe200078ec0ff */
[----:B------:R-:W-:Y:S01]  /*90a0*/  FMUL R26, R47, R30 ;  /* 0x0000001e2f1a7220 */ /* 0x000fe20000400000 */
[----:B------:R-:W-:Y:S01]  /*90b0*/  FFMA R27, R49, R69, R27 ;  /* 0x00000045311b7223 */ /* 0x000fe2000000001b */
[C---:B------:R-:W-:Y:S01]  /*90c0*/  SHF.L.U32 R74, R78.reuse, 0x10, RZ ;  /* 0x000000104e4a7819 */ /* 0x040fe200000006ff */
[----:B------:R-:W-:Y:S01]  /*90d0*/  FMUL R31, R47, R31 ;  /* 0x0000001f2f1f7220 */ /* 0x000fe20000400000 */
[----:B------:R-:W-:Y:S01]  /*90e0*/  FFMA R24, R49, R70, R24 ;  /* 0x0000004631187223 */ /* 0x000fe20000000018 */
[----:B------:R-:W-:Y:S01]  /*90f0*/  LOP3.LUT R75, R78, 0xffff0000, RZ, 0xc0, !PT ;  /* 0xffff00004e4b7812 */ /* 0x000fe200078ec0ff */
[----:B------:R-:W-:Y:S01]  /*9100*/  FMUL R28, R47, R32 ;  /* 0x000000202f1c7220 */ /* 0x000fe20000400000 */
[----:B------:R-:W-:Y:S01]  /*9110*/  FFMA R25, R49, R71, R25 ;  /* 0x0000004731197223 */ /* 0x000fe20000000019 */
[----:B------:R-:W-:Y:S01]  /*9120*/  SHF.L.U32 R76, R79, 0x10, RZ ;  /* 0x000000104f4c7819 */ /* 0x000fe200000006ff */
[----:B------:R-:W-:Y:S01]  /*9130*/  FMUL R29, R47, R33 ;  /* 0x000000212f1d7220 */ /* 0x000fe20000400000 */
[----:B------:R-:W-:Y:S01]  /*9140*/  F2FP.BF16.F32.PACK_AB R16, R17, R16 ;  /* 0x000000101110723e */ /* 0x000fe200000010ff */
[----:B------:R-:W-:Y:S01]  /*9150*/  FFMA R26, R49, R72, R26 ;  /* 0x00000048311a7223 */ /* 0x000fe2000000001a */
[----:B------:R-:W-:Y:S01]  /*9160*/  LOP3.LUT R77, R79, 0xffff0000, RZ, 0xc0, !PT ;  /* 0xffff00004f4d7812 */ /* 0x000fe200078ec0ff */
        /* <DEDUP_REMOVED lines=33> */
.L_x_124:
[----:B------:R-:W-:Y:S05]  /*9380*/  BSYNC.RECONVERGENT B0 ;  /* 0x0000000000007941 */ /* 0x000fea0003800200 */
.L_x_123:
[----:B------:R-:W-:Y:S01]  /*9390*/  BAR.SYNC.DEFER_BLOCKING 0x1, 0x80 ;  /* 0x0042000000007b1d */ /* 0x000fe20000010000 */
[----:B------:R-:W-:Y:S01]  /*93a0*/  UISETP.NE.AND UP0, UPT, UR39, -0x4, UPT ;  /* 0xfffffffc2700788c */ /* 0x000fe2000bf05270 */
[----:B------:R-:W-:Y:S08]  /*93b0*/  IADD3 R45, PT, PT, R45, 0x1, RZ ;  /* 0x000000012d2d7810 */ /* 0x000ff00007ffe0ff */
[----:B------:R-:W-:Y:S05]  /*93c0*/  BRA.U !UP0, `(.L_x_125) ;  /* 0x0000000108287547 */ /* 0x000fea000b800000 */
[----:B------:R-:W-:Y:S01]  /*93d0*/  ISETP.NE.AND P0, PT, R107, RZ, PT ;  /* 0x000000ff6b00720c */ /* 0x000fe20003f05270 */
[----:B------:R-:W-:Y:S01]  /*93e0*/  IMAD.U32 R2, RZ, RZ, UR37 ;  /* 0x00000025ff027e24 */ /* 0x000fe2000f8e00ff */
[----:B------:R-:W-:Y:S01]  /*93f0*/  UIADD3 UR4, UPT, UPT, UR37, 0x1, URZ ;  /* 0x0000000125047890 */ /* 0x000fe2000fffe0ff */
[----:B------:R-:W-:Y:S03]  /*9400*/  IMAD.U32 R0, RZ, RZ, UR45 ;  /* 0x0000002dff007e24 */ /* 0x000fe6000f8e00ff */
[----:B------:R-:W-:Y:S04]  /*9410*/  UISETP.NE.AND UP0, UPT, UR4, 0x4, UPT ;  /* 0x000000040400788c */ /* 0x000fe8000bf05270 */
[----:B------:R-:W-:Y:S03]  /*9420*/  USEL UR37, UR4, URZ, UP0 ;  /* 0x000000ff04257287 */ /* 0x000fe60008000000 */
[----:B------:R-:W-:Y:S05]  /*9430*/  @P0 LEA R2, R2, UR36, 0x3 ;  /* 0x0000002402020c11 */ /* 0x000fea000f8e18ff */
[----:B------:R-:W-:Y:S05]  /*9440*/  @P0 VIADD R2, R2, 0x40 ;  /* 0x0000004002020836 */ /* 0x000fea0000000000 */
[----:B------:R-:W-:Y:S04]  /*9450*/  @P0 PRMT R0, R0, 0x654, R2 ;  /* 0x0000065400000816 */ /* 0x000fe80000000002 */
[----:B------:R2:W-:Y:S03]  /*9460*/  @P0 SYNCS.ARRIVE.TRANS64.RED.A1T0 RZ, [R0+URZ], RZ ;  /* 0x000000ff00ff09a7 */ /* 0x0005e600081004ff */
.L_x_125:
[----:B------:R-:W-:Y:S01]  /*9470*/  ISETP.NE.AND P2, PT, R103, RZ, PT ;  /* 0x000000ff6700720c */ /* 0x000fe20003f45270 */
[----:B------:R-:W-:Y:S01]  /*9480*/  IMAD.IADD R2, R43, 0x1, R86 ;  /* 0x000000012b027824 */ /* 0x000fe200078e0256 */
[----:B------:R-:W-:Y:S01]  /*9490*/  ISETP.NE.AND P0, PT, R105, 0x2, PT ;  /* 0x000000026900780c */ /* 0x000fe20003f05270 */
[----:B--2---:R-:W-:Y:S01]  /*94a0*/  IMAD.IADD R0, R44, 0x1, R87 ;  /* 0x000000012c007824 */ /* 0x004fe200078e0257 */
[----:B------:R-:W-:Y:S01]  /*94b0*/  ISETP.NE.AND P1, PT, R45, 0x2, PT ;  /* 0x000000022d00780c */ /* 0x000fe20003f25270 */
[----:B------:R-:W-:Y:S01]  /*94c0*/  UIADD3 UR39, UPT, UPT, UR39, 0x4, URZ ;  /* 0x0000000427277890 */ /* 0x000fe2000fffe0ff */
[----:B------:R-:W-:Y:S02]  /*94d0*/  R2UR UR12, R2 ;  /* 0x00000000020c72ca */ /* 0x000fe400000e0000 */
[----:B------:R-:W-:Y:S02]  /*94e0*/  R2UR UR20, R0 ;  /* 0x00000000001472ca */ /* 0x000fe400000e0000 */
[----:B------:R-:W-:Y:S02]  /*94f0*/  SEL R2, RZ, 0x1, P0 ;  /* 0x00000001ff027807 */ /* 0x000fe40000000000 */
[----:B------:R-:W-:Y:S02]  /*9500*/  SEL R0, RZ, 0x1, P1 ;  /* 0x00000001ff007807 */ /* 0x000fe40000800000 */
[----:B------:R-:W-:Y:S02]  /*9510*/  @P2 R2UR UR52, R94 ;  /* 0x000000005e3422ca */ /* 0x000fe400000e0000 */
[----:B------:R-:W-:Y:S02]  /*9520*/  LOP3.LUT R95, R95, R2, RZ, 0x3c, !PT ;  /* 0x000000025f5f7212 */ /* 0x000fe400078e3cff */
[----:B------:R-:W-:Y:S02]  /*9530*/  LOP3.LUT R96, R96, R0, RZ, 0x3c, !PT ;  /* 0x0000000060607212 */ /* 0x000fe400078e3cff */
[----:B------:R-:W-:Y:S02]  /*9540*/  SEL R105, R105, RZ, P0 ;  /* 0x000000ff69697207 */ /* 0x000fe40000000000 */
[----:B------:R-:W-:Y:S01]  /*9550*/  SEL R45, R45, RZ, P1 ;  /* 0x000000ff2d2d7207 */ /* 0x000fe20000800000 */
[----:B------:R-:W-:Y:S06]  /*9560*/  @P2 BRA `(.L_x_126) ;  /* 0xffffffc000502947 */ /* 0x000fec000383ffff */
[----:B------:R-:W-:-:S09]  /*9570*/  UISETP.NE.AND UP0, UPT, UR44, URZ, UPT ;  /* 0x000000ff2c00728c */ /* 0x000fd2000bf05270 */
[----:B------:R-:W-:Y:S05]  /*9580*/  BRA.U !UP0, `(.L_x_127) ;  /* 0x0000000108487547 */ /* 0x000fea000b800000 */
[----:B------:R-:W2:Y:S02]  /*9590*/  LDCU.64 UR4, c[0x0][0xc90] ;  /* 0x00019200ff0477ac */ /* 0x000ea40008000a00 */
[----:B--2---:R-:W-:-:S04]  /*95a0*/  UISETP.NE.U32.AND UP0, UPT, UR4, URZ, UPT ;  /* 0x000000ff0400728c */ /* 0x004fc8000bf05070 */
[----:B------:R-:W-:-:S09]  /*95b0*/  UISETP.NE.AND.EX UP0, UPT, UR5, URZ, UPT, UP0 ;  /* 0x000000ff0500728c */ /* 0x000fd2000bf05300 */
[----:B------:R-:W-:Y:S05]  /*95c0*/  BRA.U UP0, `(.L_x_128) ;  /* 0x00000001000c7547 */ /* 0x000fea000b800000 */
[----:B------:R-:W-:-:S13]  /*95d0*/  FSETP.NEU.AND P0, PT, R49, RZ, PT ;  /* 0x000000ff3100720b */ /* 0x000fda0003f0d000 */
[----:B------:R-:W-:Y:S05]  /*95e0*/  @!P0 EXIT ;  /* 0x000000000000894d */ /* 0x000fea0003800000 */
[----:B------:R-:W-:Y:S05]  /*95f0*/  BRA `(.L_x_127) ;  /* 0x00000000002c7947 */ /* 0x000fea0003800000 */
.L_x_128:
[----:B------:R-:W-:Y:S01]  /*9600*/  ISETP.NE.AND P0, PT, R104, RZ, PT ;  /* 0x000000ff6800720c */ /* 0x000fe20003f05270 */
[----:B------:R-:W-:-:S12]  /*9610*/  BSSY.RECONVERGENT B0, `(.L_x_127) ;  /* 0x0000009000007945 */ /* 0x000fd80003800200 */
[----:B------:R-:W-:Y:S05]  /*9620*/  @P0 BRA `(.L_x_129) ;  /* 0x0000000000140947 */ /* 0x000fea0003800000 */
[----:B------:R-:W2:Y:S02]  /*9630*/  LDCU.64 UR4, c[0x0][0xc88] ;  /* 0x00019100ff0477ac */ /* 0x000ea40008000a00 */
[----:B--2---:R-:W-:-:S04]  /*9640*/  ISETP.NE.U32.AND P0, PT, RZ, UR4, PT ;  /* 0x00000004ff007c0c */ /* 0x004fc8000bf05070 */
[----:B------:R-:W-:-:S13]  /*9650*/  ISETP.NE.AND.EX P0, PT, RZ, UR5, PT, P0 ;  /* 0x00000005ff007c0c */ /* 0x000fda000bf05300 */
[----:B------:R-:W-:Y:S05]  /*9660*/  @!P0 EXIT ;  /* 0x000000000000894d */ /* 0x000fea0003800000 */
[----:B------:R-:W-:Y:S05]  /*9670*/  BRA `(.L_x_130) ;  /* 0x0000000000087947 */ /* 0x000fea0003800000 */
.L_x_129:
[----:B------:R-:W-:-:S13]  /*9680*/  FSETP.NEU.AND P0, PT, R49, RZ, PT ;  /* 0x000000ff3100720b */ /* 0x000fda0003f0d000 */
[----:B------:R-:W-:Y:S05]  /*9690*/  @!P0 EXIT ;  /* 0x000000000000894d */ /* 0x000fea0003800000 */
.L_x_130:
[----:B------:R-:W-:Y:S05]  /*96a0*/  BSYNC.RECONVERGENT B0 ;  /* 0x0000000000007941 */ /* 0x000fea0003800200 */
.L_x_127:
[----:B------:R-:W-:Y:S01]  /*96b0*/  ULEA UR4, UR37, UR36, 0x3 ;  /* 0x0000002425047291 */ /* 0x000fe2000f8e18ff */
[----:B------:R-:W-:-:S04]  /*96c0*/  DEPBAR.LE SB0, 0x0 ;  /* 0x000080000000791a */ /* 0x000fc80000000000 */
[----:B------:R-:W-:-:S04]  /*96d0*/  UIADD3 UR4, UPT, UPT, UR4, 0x40, URZ ;  /* 0x0000004004047890 */ /* 0x000fc8000fffe0ff */
[----:B------:R-:W-:-:S09]  /*96e0*/  UPRMT UR4, UR45, 0x654, UR4 ;  /* 0x000006542d047896 */ /* 0x000fd20008000004 */
[----:B------:R-:W-:Y:S01]  /*96f0*/  SYNCS.ARRIVE.TRANS64.RED.A1T0 RZ, [UR4], RZ ;  /* 0x000000ffffff79a7 */ /* 0x000fe20008100404 */
[----:B------:R-:W-:Y:S05]  /*9700*/  EXIT ;  /* 0x000000000000794d */ /* 0x000fea0003800000 */
.L_x_19:
[----:B--2---:R2:W1:Y:S02]  /*9710*/  SYNCS.PHASECHK.TRANS64.TRYWAIT P0, [R2+URZ+0xc0], R3 ;  /* 0x0000c003020075a7 */ /* 0x00446400080011ff */
[----:B-1----:R-:W-:Y:S05]  /*9720*/  @!P0 NANOSLEEP.SYNCS 0x989680 ;  /* 0x009896800000895d */ /* 0x002fea0003900000 */
[----:B------:R-:W1:Y:S02]  /*9730*/  @!P0 SYNCS.PHASECHK.TRANS64 P0, [R2+URZ+0xc0], R3 ;  /* 0x0000c003020085a7 */ /* 0x000e6400080010ff */
[----:B-1----:R-:W-:Y:S05]  /*9740*/  @!P0 BRA `(.L_x_19) ;  /* 0xfffffffc00f08947 */ /* 0x002fea000383ffff */
[----:B------:R-:W-:Y:S05]  /*9750*/  BRA `(.L_x_131) ;  /* 0xffffff7c00b07947 */ /* 0x000fea000383ffff */
.L_x_22:
[----:B-1----:R-:W-:-:S07]  /*9760*/  MOV R2, UR49 ;  /* 0x0000003100027c02 */ /* 0x002fce0008000f00 */
.L_x_132:
[----:B-1----:R1:W2:Y:S02]  /*9770*/  SYNCS.PHASECHK.TRANS64.TRYWAIT P0, [R2+URZ+0x10], R4 ;  /* 0x00001004020075a7 */ /* 0x0022a400080011ff */
[----:B--2---:R-:W-:Y:S05]  /*9780*/  @!P0 NANOSLEEP.SYNCS 0x989680 ;  /* 0x009896800000895d */ /* 0x004fea0003900000 */
[----:B------:R-:W2:Y:S02]  /*9790*/  @!P0 SYNCS.PHASECHK.TRANS64 P0, [R2+URZ+0x10], R4 ;  /* 0x00001004020085a7 */ /* 0x000ea400080010ff */
[----:B--2---:R-:W-:Y:S05]  /*97a0*/  @!P0 BRA `(.L_x_132) ;  /* 0xfffffffc00f08947 */ /* 0x004fea000383ffff */
[----:B------:R-:W-:Y:S05]  /*97b0*/  BRA `(.L_x_21) ;  /* 0xffffff7c00f87947 */ /* 0x000fea000383ffff */
.L_x_30:
[----:B------:R-:W-:-:S07]  /*97c0*/  MOV R2, UR49 ;  /* 0x0000003100027c02 */ /* 0x000fce0008000f00 */
.L_x_133:
[----:B-1----:R1:W2:Y:S02]  /*97d0*/  SYNCS.PHASECHK.TRANS64.TRYWAIT P0, [R2+URZ+0x10], R4 ;  /* 0x00001004020075a7 */ /* 0x0022a400080011ff */
[----:B--2---:R-:W-:Y:S05]  /*97e0*/  @!P0 NANOSLEEP.SYNCS 0x989680 ;  /* 0x009896800000895d */ /* 0x004fea0003900000 */
[----:B------:R-:W2:Y:S02]  /*97f0*/  @!P0 SYNCS.PHASECHK.TRANS64 P0, [R2+URZ+0x10], R4 ;  /* 0x00001004020085a7 */ /* 0x000ea400080010ff */
[----:B--2---:R-:W-:Y:S05]  /*9800*/  @!P0 BRA `(.L_x_133) ;  /* 0xfffffffc00f08947 */ /* 0x004fea000383ffff */
[----:B------:R-:W-:Y:S05]  /*9810*/  BRA `(.L_x_29) ;  /* 0xffffff8400247947 */ /* 0x000fea000383ffff */
.L_x_36:
[----:B-1----:R1:W2:Y:S02]  /*9820*/  SYNCS.PHASECHK.TRANS64.TRYWAIT P0, [R2+URZ+0x70], R3 ;  /* 0x00007003020075a7 */ /* 0x0022a400080011ff */
[----:B--2---:R-:W-:Y:S05]  /*9830*/  @!P0 NANOSLEEP.SYNCS 0x989680 ;  /* 0x009896800000895d */ /* 0x004fea0003900000 */
[----:B------:R-:W2:Y:S02]  /*9840*/  @!P0 SYNCS.PHASECHK.TRANS64 P0, [R2+URZ+0x70], R3 ;  /* 0x00007003020085a7 */ /* 0x000ea400080010ff */
[----:B--2---:R-:W-:Y:S05]  /*9850*/  @!P0 BRA `(.L_x_36) ;  /* 0xfffffffc00f08947 */ /* 0x004fea000383ffff */
[----:B------:R-:W-:Y:S05]  /*9860*/  BRA `(.L_x_134) ;  /* 0xffffff8800307947 */ /* 0x000fea000383ffff */
.L_x_40:
[----:B----4-:R-:W-:-:S07]  /*9870*/  MOV R0, UR4 ;  /* 0x0000000400007c02 */ /* 0x010fce0008000f00 */
.L_x_135:
[----:B-1----:R1:W2:Y:S02]  /*9880*/  SYNCS.PHASECHK.TRANS64.TRYWAIT P0, [R0+URZ], R2 ;  /* 0x00000002000075a7 */ /* 0x0022a400080011ff */
[----:B--2---:R-:W-:Y:S05]  /*9890*/  @!P0 NANOSLEEP.SYNCS 0x989680 ;  /* 0x009896800000895d */ /* 0x004fea0003900000 */
[----:B------:R-:W2:Y:S02]  /*98a0*/  @!P0 SYNCS.PHASECHK.TRANS64 P0, [R0+URZ], R2 ;  /* 0x00000002000085a7 */ /* 0x000ea400080010ff */
[----:B--2---:R-:W-:Y:S05]  /*98b0*/  @!P0 BRA `(.L_x_135) ;  /* 0xfffffffc00f08947 */ /* 0x004fea000383ffff */
[----:B------:R-:W-:Y:S05]  /*98c0*/  BRA `(.L_x_136) ;  /* 0xffffff8c00a87947 */ /* 0x000fea000383ffff */
.L_x_43:
[----:B-1----:R1:W2:Y:S02]  /*98d0*/  SYNCS.PHASECHK.TRANS64.TRYWAIT P0, [R0+URZ+0xb0], R4 ;  /* 0x0000b004000075a7 */ /* 0x0022a400080011ff */
[----:B--2---:R-:W-:Y:S05]  /*98e0*/  @!P0 NANOSLEEP.SYNCS 0x989680 ;  /* 0x009896800000895d */ /* 0x004fea0003900000 */
[----:B------:R-:W2:Y:S02]  /*98f0*/  @!P0 SYNCS.PHASECHK.TRANS64 P0, [R0+URZ+0xb0], R4 ;  /* 0x0000b004000085a7 */ /* 0x000ea400080010ff */
[----:B--2---:R-:W-:Y:S05]  /*9900*/  @!P0 BRA `(.L_x_43) ;  /* 0xfffffffc00f08947 */ /* 0x004fea000383ffff */
[----:B------:R-:W-:Y:S05]  /*9910*/  BRA `(.L_x_137) ;  /* 0xffffff9000047947 */ /* 0x000fea000383ffff */
.L_x_44:
[----:B------:R-:W-:-:S07]  /*9920*/  MOV R0, UR4 ;  /* 0x0000000400007c02 */ /* 0x000fce0008000f00 */
.L_x_138:
[----:B-1----:R1:W2:Y:S02]  /*9930*/  SYNCS.PHASECHK.TRANS64.TRYWAIT P0, [R0+URZ+0x80], R5 ;  /* 0x00008005000075a7 */ /* 0x0022a400080011ff */
[----:B--2---:R-:W-:Y:S05]  /*9940*/  @!P0 NANOSLEEP.SYNCS 0x989680 ;  /* 0x009896800000895d */ /* 0x004fea0003900000 */
[----:B------:R-:W2:Y:S02]  /*9950*/  @!P0 SYNCS.PHASECHK.TRANS64 P0, [R0+URZ+0x80], R5 ;  /* 0x00008005000085a7 */ /* 0x000ea400080010ff */
[----:B--2---:R-:W-:Y:S05]  /*9960*/  @!P0 BRA `(.L_x_138) ;  /* 0xfffffffc00f08947 */ /* 0x004fea000383ffff */
[----:B------:R-:W-:Y:S05]  /*9970*/  BRA `(.L_x_139) ;  /* 0xffffff9000147947 */ /* 0x000fea000383ffff */
.L_x_45:
[----:B-1----:R1:W2:Y:S02]  /*9980*/  SYNCS.PHASECHK.TRANS64.TRYWAIT P1, [R0+URZ+0x70], R4 ;  /* 0x00007004000075a7 */ /* 0x0022a400080211ff */
[----:B--2---:R-:W-:Y:S05]  /*9990*/  @!P1 NANOSLEEP.SYNCS 0x989680 ;  /* 0x009896800000995d */ /* 0x004fea0003900000 */
[----:B------:R-:W2:Y:S02]  /*99a0*/  @!P1 SYNCS.PHASECHK.TRANS64 P1, [R0+URZ+0x70], R4 ;  /* 0x00007004000095a7 */ /* 0x000ea400080210ff */
[----:B--2---:R-:W-:Y:S05]  /*99b0*/  @!P1 BRA `(.L_x_45) ;  /* 0xfffffffc00f09947 */ /* 0x004fea000383ffff */
[----:B------:R-:W-:Y:S05]  /*99c0*/  BRA `(.L_x_140) ;  /* 0xffffff9000447947 */ /* 0x000fea000383ffff */
.L_x_48:
[----:B------:R-:W-:-:S07]  /*99d0*/  MOV R0, UR4 ;  /* 0x0000000400007c02 */ /* 0x000fce0008000f00 */
.L_x_141:
[----:B-1----:R1:W2:Y:S02]  /*99e0*/  SYNCS.PHASECHK.TRANS64.TRYWAIT P0, [R0+URZ+0x80], R2 ;  /* 0x00008002000075a7 */ /* 0x0022a400080011ff */
[----:B--2---:R-:W-:Y:S05]  /*99f0*/  @!P0 NANOSLEEP.SYNCS 0x989680 ;  /* 0x009896800000895d */ /* 0x004fea0003900000 */
[----:B------:R-:W2:Y:S02]  /*9a00*/  @!P0 SYNCS.PHASECHK.TRANS64 P0, [R0+URZ+0x80], R2 ;  /* 0x00008002000085a7 */ /* 0x000ea400080010ff */
[----:B--2---:R-:W-:Y:S05]  /*9a10*/  @!P0 BRA `(.L_x_141) ;  /* 0xfffffffc00f08947 */ /* 0x004fea000383ffff */
[----:B------:R-:W-:Y:S05]  /*9a20*/  BRA `(.L_x_47) ;  /* 0xffffff9000987947 */ /* 0x000fea000383ffff */
.L_x_55:
[----:B-1----:R1:W2:Y:S02]  /*9a30*/  SYNCS.PHASECHK.TRANS64.TRYWAIT P1, [R0+URZ+0x70], R2 ;  /* 0x00007002000075a7 */ /* 0x0022a400080211ff */
[----:B--2---:R-:W-:Y:S05]  /*9a40*/  @!P1 NANOSLEEP.SYNCS 0x989680 ;  /* 0x009896800000995d */ /* 0x004fea0003900000 */
[----:B------:R-:W2:Y:S02]  /*9a50*/  @!P1 SYNCS.PHASECHK.TRANS64 P1, [R0+URZ+0x70], R2 ;  /* 0x00007002000095a7 */ /* 0x000ea400080210ff */
[----:B--2---:R-:W-:Y:S05]  /*9a60*/  @!P1 BRA `(.L_x_55) ;  /* 0xfffffffc00f09947 */ /* 0x004fea000383ffff */
[----:B------:R-:W-:Y:S05]  /*9a70*/  BRA `(.L_x_142) ;  /* 0xffffff9c00587947 */ /* 0x000fea000383ffff */
.L_x_56:
[----:B------:R-:W-:-:S13]  /*9a80*/  R2UR UR4, R13 ;  /* 0x000000000d0472ca */ /* 0x000fda00000e0000 */
[----:B------:R-:W-:-:S07]  /*9a90*/  MOV R2, UR4 ;  /* 0x0000000400027c02 */ /* 0x000fce0008000f00 */
.L_x_143:
[----:B-1----:R1:W2:Y:S02]  /*9aa0*/  SYNCS.PHASECHK.TRANS64.TRYWAIT P0, [R2+URZ+0xa0], R0 ;  /* 0x0000a000020075a7 */ /* 0x0022a400080011ff */
[----:B--2---:R-:W-:Y:S05]  /*9ab0*/  @!P0 NANOSLEEP.SYNCS 0x989680 ;  /* 0x009896800000895d */ /* 0x004fea0003900000 */
[----:B------:R-:W2:Y:S02]  /*9ac0*/  @!P0 SYNCS.PHASECHK.TRANS64 P0, [R2+URZ+0xa0], R0 ;  /* 0x0000a000020085a7 */ /* 0x000ea400080010ff */
[----:B--2---:R-:W-:Y:S05]  /*9ad0*/  @!P0 BRA `(.L_x_143) ;  /* 0xfffffffc00f08947 */ /* 0x004fea000383ffff */
[----:B------:R-:W-:Y:S05]  /*9ae0*/  BRA `(.L_x_144) ;  /* 0xffffff9c00947947 */ /* 0x000fea000383ffff */
.L_x_59:
[----:B------:R-:W-:Y:S07]  /*9af0*/  MOV R0, UR7 ;  /* 0x0000000700007c02 */ /* 0x000fee0008000f00 */
.L_x_145:
[----:B-1----:R1:W2:Y:S02]  /*9b00*/  SYNCS.PHASECHK.TRANS64.TRYWAIT P0, [R0+URZ], R2 ;  /* 0x00000002000075a7 */ /* 0x0022a400080011ff */
[----:B--2---:R-:W-:Y:S05]  /*9b10*/  @!P0 NANOSLEEP.SYNCS 0x989680 ;  /* 0x009896800000895d */ /* 0x004fea0003900000 */
[----:B------:R-:W2:Y:S02]  /*9b20*/  @!P0 SYNCS.PHASECHK.TRANS64 P0, [R0+URZ], R2 ;  /* 0x00000002000085a7 */ /* 0x000ea400080010ff */
[----:B--2---:R-:W-:Y:S05]  /*9b30*/  @!P0 BRA `(.L_x_145) ;  /* 0xfffffffc00f08947 */ /* 0x004fea000383ffff */
[----:B------:R-:W-:Y:S05]  /*9b40*/  BRA `(.L_x_58) ;  /* 0xffffff9c00b07947 */ /* 0x000fea000383ffff */
.L_x_62:
[----:B------:R-:W-:-:S07]  /*9b50*/  MOV R0, UR4 ;  /* 0x0000000400007c02 */ /* 0x000fce0008000f00 */
.L_x_146:
[----:B-1----:R1:W2:Y:S02]  /*9b60*/  SYNCS.PHASECHK.TRANS64.TRYWAIT P0, [R0+URZ], R2 ;  /* 0x00000002000075a7 */ /* 0x0022a400080011ff */
[----:B--2---:R-:W-:Y:S05]  /*9b70*/  @!P0 NANOSLEEP.SYNCS 0x989680 ;  /* 0x009896800000895d */ /* 0x004fea0003900000 */
[----:B------:R-:W2:Y:S02]  /*9b80*/  @!P0 SYNCS.PHASECHK.TRANS64 P0, [R0+URZ], R2 ;  /* 0x00000002000085a7 */ /* 0x000ea400080010ff */
[----:B--2---:R-:W-:Y:S05]  /*9b90*/  @!P0 BRA `(.L_x_146) ;  /* 0xfffffffc00f08947 */ /* 0x004fea000383ffff */
[----:B------:R-:W-:Y:S05]  /*9ba0*/  BRA `(.L_x_147) ;  /* 0xffffffa400487947 */ /* 0x000fea000383ffff */
.L_x_63:
[----:B------:R-:W-:-:S07]  /*9bb0*/  MOV R0, UR4 ;  /* 0x0000000400007c02 */ /* 0x000fce0008000f00 */
.L_x_148:
[----:B-1----:R1:W2:Y:S02]  /*9bc0*/  SYNCS.PHASECHK.TRANS64.TRYWAIT P0, [R0+URZ], R2 ;  /* 0x00000002000075a7 */ /* 0x0022a400080011ff */
[----:B--2---:R-:W-:Y:S05]  /*9bd0*/  @!P0 NANOSLEEP.SYNCS 0x989680 ;  /* 0x009896800000895d */ /* 0x004fea0003900000 */
[----:B------:R-:W2:Y:S02]  /*9be0*/  @!P0 SYNCS.PHASECHK.TRANS64 P0, [R0+URZ], R2 ;  /* 0x00000002000085a7 */ /* 0x000ea400080010ff */
[----:B--2---:R-:W-:Y:S05]  /*9bf0*/  @!P0 BRA `(.L_x_148) ;  /* 0xfffffffc00f08947 */ /* 0x004fea000383ffff */
[----:B------:R-:W-:Y:S05]  /*9c00*/  BRA `(.L_x_149) ;  /* 0xffffffa400587947 */ /* 0x000fea000383ffff */
.L_x_68:
[----:B---3--:R3:W1:Y:S02]  /*9c10*/  SYNCS.PHASECHK.TRANS64.TRYWAIT P0, [R0+URZ+0x70], R2 ;  /* 0x00007002000075a7 */ /* 0x00866400080011ff */
[----:B-1----:R-:W-:Y:S05]  /*9c20*/  @!P0 NANOSLEEP.SYNCS 0x989680 ;  /* 0x009896800000895d */ /* 0x002fea0003900000 */
[----:B------:R-:W1:Y:S02]  /*9c30*/  @!P0 SYNCS.PHASECHK.TRANS64 P0, [R0+URZ+0x70], R2 ;  /* 0x00007002000085a7 */ /* 0x000e6400080010ff */
[----:B-1----:R-:W-:Y:S05]  /*9c40*/  @!P0 BRA `(.L_x_68) ;  /* 0xfffffffc00f08947 */ /* 0x002fea000383ffff */
[----:B------:R-:W-:Y:S05]  /*9c50*/  BRA `(.L_x_150) ;  /* 0xffffffa800607947 */ /* 0x000fea000383ffff */
.L_x_71:
[----:B------:R-:W-:Y:S07]  /*9c60*/  MOV R0, UR4 ;  /* 0x0000000400007c02 */ /* 0x000fee0008000f00 */
.L_x_151:
[----:B-1----:R1:W3:Y:S02]  /*9c70*/  SYNCS.PHASECHK.TRANS64.TRYWAIT P0, [R0+URZ+0x68], R2 ;  /* 0x00006802000075a7 */ /* 0x0022e400080011ff */
[----:B---3--:R-:W-:Y:S05]  /*9c80*/  @!P0 NANOSLEEP.SYNCS 0x989680 ;  /* 0x009896800000895d */ /* 0x008fea0003900000 */
[----:B------:R-:W3:Y:S02]  /*9c90*/  @!P0 SYNCS.PHASECHK.TRANS64 P0, [R0+URZ+0x68], R2 ;  /* 0x00006802000085a7 */ /* 0x000ee400080010ff */
[----:B---3--:R-:W-:Y:S05]  /*9ca0*/  @!P0 BRA `(.L_x_151) ;  /* 0xfffffffc00f08947 */ /* 0x008fea000383ffff */
[----:B------:R-:W-:Y:S05]  /*9cb0*/  BRA `(.L_x_70) ;  /* 0xffffffac00547947 */ /* 0x000fea000383ffff */
.L_x_74:
[----:B------:R-:W-:Y:S07]  /*9cc0*/  MOV R0, UR4 ;  /* 0x0000000400007c02 */ /* 0x000fee0008000f00 */
.L_x_152:
[----:B-1----:R1:W2:Y:S02]  /*9cd0*/  SYNCS.PHASECHK.TRANS64.TRYWAIT P0, [R0+URZ+0x40], R24 ;  /* 0x00004018000075a7 */ /* 0x0022a400080011ff */
[----:B--2---:R-:W-:Y:S05]  /*9ce0*/  @!P0 NANOSLEEP.SYNCS 0x989680 ;  /* 0x009896800000895d */ /* 0x004fea0003900000 */
[----:B------:R-:W2:Y:S02]  /*9cf0*/  @!P0 SYNCS.PHASECHK.TRANS64 P0, [R0+URZ+0x40], R24 ;  /* 0x00004018000085a7 */ /* 0x000ea400080010ff */
[----:B--2---:R-:W-:Y:S05]  /*9d00*/  @!P0 BRA `(.L_x_152) ;  /* 0xfffffffc00f08947 */ /* 0x004fea000383ffff */
[----:B------:R-:W-:Y:S05]  /*9d10*/  BRA `(.L_x_153) ;  /* 0xffffffac00b07947 */ /* 0x000fea000383ffff */
.L_x_75:
[----:B------:R-:W-:Y:S07]  /*9d20*/  MOV R0, UR4 ;  /* 0x0000000400007c02 */ /* 0x000fee0008000f00 */
.L_x_154:
[----:B-1----:R1:W2:Y:S02]  /*9d30*/  SYNCS.PHASECHK.TRANS64.TRYWAIT P0, [R0+URZ+0x48], R24 ;  /* 0x00004818000075a7 */ /* 0x0022a400080011ff */
[----:B--2---:R-:W-:Y:S05]  /*9d40*/  @!P0 NANOSLEEP.SYNCS 0x989680 ;  /* 0x009896800000895d */ /* 0x004fea0003900000 */
[----:B------:R-:W2:Y:S02]  /*9d50*/  @!P0 SYNCS.PHASECHK.TRANS64 P0, [R0+URZ+0x48], R24 ;  /* 0x00004818000085a7 */ /* 0x000ea400080010ff */
[----:B--2---:R-:W-:Y:S05]  /*9d60*/  @!P0 BRA `(.L_x_154) ;  /* 0xfffffffc00f08947 */ /* 0x004fea000383ffff */
[----:B------:R-:W-:Y:S05]  /*9d70*/  BRA `(.L_x_155) ;  /* 0xffffffac00ec7947 */ /* 0x000fea000383ffff */
.L_x_76:
[----:B------:R-:W-:Y:S07]  /*9d80*/  MOV R0, UR4 ;  /* 0x0000000400007c02 */ /* 0x000fee0008000f00 */
.L_x_156:
[----:B-1----:R1:W2:Y:S02]  /*9d90*/  SYNCS.PHASECHK.TRANS64.TRYWAIT P0, [R0+URZ+0x50], R24 ;  /* 0x00005018000075a7 */ /* 0x0022a400080011ff */
[----:B--2---:R-:W-:Y:S05]  /*9da0*/  @!P0 NANOSLEEP.SYNCS 0x989680 ;  /* 0x009896800000895d */ /* 0x004fea0003900000 */
[----:B------:R-:W2:Y:S02]  /*9db0*/  @!P0 SYNCS.PHASECHK.TRANS64 P0, [R0+URZ+0x50], R24 ;  /* 0x00005018000085a7 */ /* 0x000ea400080010ff */
[----:B--2---:R-:W-:Y:S05]  /*9dc0*/  @!P0 BRA `(.L_x_156) ;  /* 0xfffffffc00f08947 */ /* 0x004fea000383ffff */
[----:B------:R-:W-:Y:S05]  /*9dd0*/  BRA `(.L_x_157) ;  /* 0xffffffb000307947 */ /* 0x000fea000383ffff */
.L_x_77:
[----:B------:R-:W-:Y:S07]  /*9de0*/  MOV R0, UR4 ;  /* 0x0000000400007c02 */ /* 0x000fee0008000f00 */
.L_x_158:
[----:B-1----:R1:W2:Y:S02]  /*9df0*/  SYNCS.PHASECHK.TRANS64.TRYWAIT P0, [R0+URZ+0x58], R24 ;  /* 0x00005818000075a7 */ /* 0x0022a400080011ff */
[----:B--2---:R-:W-:Y:S05]  /*9e00*/  @!P0 NANOSLEEP.SYNCS 0x989680 ;  /* 0x009896800000895d */ /* 0x004fea0003900000 */
[----:B------:R-:W2:Y:S02]  /*9e10*/  @!P0 SYNCS.PHASECHK.TRANS64 P0, [R0+URZ+0x58], R24 ;  /* 0x00005818000085a7 */ /* 0x000ea400080010ff */
[----:B--2---:R-:W-:Y:S05]  /*9e20*/  @!P0 BRA `(.L_x_158) ;  /* 0xfffffffc00f08947 */ /* 0x004fea000383ffff */
[----:B------:R-:W-:Y:S05]  /*9e30*/  BRA `(.L_x_159) ;  /* 0xffffffb000b47947 */ /* 0x000fea000383ffff */
.L_x_79:
[----:B------:R-:W-:-:S07]  /*9e40*/  MOV R0, UR4 ;  /* 0x0000000400007c02 */ /* 0x000fce0008000f00 */
.L_x_160:
[----:B-1----:R1:W2:Y:S02]  /*9e50*/  SYNCS.PHASECHK.TRANS64.TRYWAIT P0, [R0+URZ+0x40], R2 ;  /* 0x00004002000075a7 */ /* 0x0022a400080011ff */
[----:B--2---:R-:W-:Y:S05]  /*9e60*/  @!P0 NANOSLEEP.SYNCS 0x989680 ;  /* 0x009896800000895d */ /* 0x004fea0003900000 */
[----:B------:R-:W2:Y:S02]  /*9e70*/  @!P0 SYNCS.PHASECHK.TRANS64 P0, [R0+URZ+0x40], R2 ;  /* 0x00004002000085a7 */ /* 0x000ea400080010ff */
[----:B--2---:R-:W-:Y:S05]  /*9e80*/  @!P0 BRA `(.L_x_160) ;  /* 0xfffffffc00f08947 */ /* 0x004fea000383ffff */
[----:B------:R-:W-:Y:S05]  /*9e90*/  BRA `(.L_x_161) ;  /* 0xffffffb4002c7947 */ /* 0x000fea000383ffff */
.L_x_80:
[----:B-1----:R-:W-:-:S07]  /*9ea0*/  MOV R0, UR4 ;  /* 0x0000000400007c02 */ /* 0x002fce0008000f00 */
.L_x_162:
[----:B-1----:R1:W2:Y:S02]  /*9eb0*/  SYNCS.PHASECHK.TRANS64.TRYWAIT P0, [R0+URZ+0x48], R2 ;  /* 0x00004802000075a7 */ /* 0x0022a400080011ff */
[----:B--2---:R-:W-:Y:S05]  /*9ec0*/  @!P0 NANOSLEEP.SYNCS 0x989680 ;  /* 0x009896800000895d */ /* 0x004fea0003900000 */
[----:B------:R-:W2:Y:S02]  /*9ed0*/  @!P0 SYNCS.PHASECHK.TRANS64 P0, [R0+URZ+0x48], R2 ;  /* 0x00004802000085a7 */ /* 0x000ea400080010ff */
[----:B--2---:R-:W-:Y:S05]  /*9ee0*/  @!P0 BRA `(.L_x_162) ;  /* 0xfffffffc00f08947 */ /* 0x004fea000383ffff */
[----:B------:R-:W-:Y:S05]  /*9ef0*/  BRA `(.L_x_163) ;  /* 0xffffffb4001c7947 */ /* 0x000fea000383ffff */
.L_x_81:
[----:B-1----:R-:W-:-:S07]  /*9f00*/  MOV R0, UR4 ;  /* 0x0000000400007c02 */ /* 0x002fce0008000f00 */
.L_x_164:
[----:B-1----:R1:W2:Y:S02]  /*9f10*/  SYNCS.PHASECHK.TRANS64.TRYWAIT P0, [R0+URZ+0x50], R2 ;  /* 0x00005002000075a7 */ /* 0x0022a400080011ff */
[----:B--2---:R-:W-:Y:S05]  /*9f20*/  @!P0 NANOSLEEP.SYNCS 0x989680 ;  /* 0x009896800000895d */ /* 0x004fea0003900000 */
[----:B------:R-:W2:Y:S02]  /*9f30*/  @!P0 SYNCS.PHASECHK.TRANS64 P0, [R0+URZ+0x50], R2 ;  /* 0x00005002000085a7 */ /* 0x000ea400080010ff */
[----:B--2---:R-:W-:Y:S05]  /*9f40*/  @!P0 BRA `(.L_x_164) ;  /* 0xfffffffc00f08947 */ /* 0x004fea000383ffff */
[----:B------:R-:W-:Y:S05]  /*9f50*/  BRA `(.L_x_165) ;  /* 0xffffffb4000c7947 */ /* 0x000fea000383ffff */
.L_x_83:
[----:B--2---:R2:W4:Y:S02]  /*9f60*/  SYNCS.PHASECHK.TRANS64.TRYWAIT P0, [R0+URZ+0x70], R2 ;  /* 0x00007002000075a7 */ /* 0x00452400080011ff */
[----:B----4-:R-:W-:Y:S05]  /*9f70*/  @!P0 NANOSLEEP.SYNCS 0x989680 ;  /* 0x009896800000895d */ /* 0x010fea0003900000 */
[----:B------:R-:W4:Y:S02]  /*9f80*/  @!P0 SYNCS.PHASECHK.TRANS64 P0, [R0+URZ+0x70], R2 ;  /* 0x00007002000085a7 */ /* 0x000f2400080010ff */
[----:B----4-:R-:W-:Y:S05]  /*9f90*/  @!P0 BRA `(.L_x_83) ;  /* 0xfffffffc00f08947 */ /* 0x010fea000383ffff */
[----:B------:R-:W-:Y:S05]  /*9fa0*/  BRA `(.L_x_166) ;  /* 0xffffffb400d47947 */ /* 0x000fea000383ffff */
.L_x_94:
[----:B-1----:R-:W-:Y:S04]  /*9fb0*/  MOV R2, UR36 ;  /* 0x0000002400027c02 */ /* 0x002fe80008000f00 */
[----:B------:R1:W3:Y:S03]  /*9fc0*/  SYNCS.PHASECHK.TRANS64.TRYWAIT P1, [R2+URZ+0x20], R3 ;  /* 0x00002003020075a7 */ /* 0x0002e600080211ff */
[----:B---3--:R-:W-:Y:S05]  /*9fd0*/  @!P1 NANOSLEEP.SYNCS 0x989680 ;  /* 0x009896800000995d */ /* 0x008fea0003900000 */
[----:B------:R-:W3:Y:S02]  /*9fe0*/  @!P1 SYNCS.PHASECHK.TRANS64 P1, [R2+URZ+0x20], R3 ;  /* 0x00002003020095a7 */ /* 0x000ee400080210ff */
[----:B---3--:R-:W-:Y:S05]  /*9ff0*/  @!P1 BRA `(.L_x_94) ;  /* 0xfffffffc00ec9947 */ /* 0x008fea000383ffff */
[----:B------:R-:W-:Y:S05]  /*a000*/  BRA `(.L_x_93) ;  /* 0xffffffc000d87947 */ /* 0x000fea000383ffff */
.L_x_96:
[----:B-1----:R1:W4:Y:S02]  /*a010*/  SYNCS.PHASECHK.TRANS64.TRYWAIT P0, [R64+URZ+0x90], R0 ;  /* 0x00009000400075a7 */ /* 0x00232400080011ff */
[----:B----4-:R-:W-:Y:S05]  /*a020*/  @!P0 NANOSLEEP.SYNCS 0x989680 ;  /* 0x009896800000895d */ /* 0x010fea0003900000 */
[----:B------:R-:W4:Y:S02]  /*a030*/  @!P0 SYNCS.PHASECHK.TRANS64 P0, [R64+URZ+0x90], R0 ;  /* 0x00009000400085a7 */ /* 0x000f2400080010ff */
[----:B----4-:R-:W-:Y:S05]  /*a040*/  @!P0 BRA `(.L_x_96) ;  /* 0xfffffffc00f08947 */ /* 0x010fea000383ffff */
[----:B------:R-:W-:Y:S05]  /*a050*/  BRA `(.L_x_95) ;  /* 0xffffffc400007947 */ /* 0x000fea000383ffff */
.L_x_105:
[----:B--2---:R2:W4:Y:S02]  /*a060*/  SYNCS.PHASECHK.TRANS64.TRYWAIT P0, [R2+URZ+0x20], R0 ;  /* 0x00002000020075a7 */ /* 0x00452400080011ff */
[----:B----4-:R-:W-:Y:S05]  /*a070*/  @!P0 NANOSLEEP.SYNCS 0x989680 ;  /* 0x009896800000895d */ /* 0x010fea0003900000 */
[----:B------:R-:W4:Y:S02]  /*a080*/  @!P0 SYNCS.PHASECHK.TRANS64 P0, [R2+URZ+0x20], R0 ;  /* 0x00002000020085a7 */ /* 0x000f2400080010ff */
[----:B----4-:R-:W-:Y:S05]  /*a090*/  @!P0 BRA `(.L_x_105) ;  /* 0xfffffffc00f08947 */ /* 0x010fea000383ffff */
[----:B------:R-:W-:Y:S05]  /*a0a0*/  BRA `(.L_x_104) ;  /* 0xffffffcc00dc7947 */ /* 0x000fea000383ffff */
.L_x_113:
[----:B--2---:R2:W4:Y:S02]  /*a0b0*/  SYNCS.PHASECHK.TRANS64.TRYWAIT P0, [R0+URZ+0x20], R6 ;  /* 0x00002006000075a7 */ /* 0x00452400080011ff */
[----:B----4-:R-:W-:Y:S05]  /*a0c0*/  @!P0 NANOSLEEP.SYNCS 0x989680 ;  /* 0x009896800000895d */ /* 0x010fea0003900000 */
[----:B------:R-:W4:Y:S02]  /*a0d0*/  @!P0 SYNCS.PHASECHK.TRANS64 P0, [R0+URZ+0x20], R6 ;  /* 0x00002006000085a7 */ /* 0x000f2400080010ff */
[----:B----4-:R-:W-:Y:S05]  /*a0e0*/  @!P0 BRA `(.L_x_113) ;  /* 0xfffffffc00f08947 */ /* 0x010fea000383ffff */
[----:B------:R-:W-:Y:S05]  /*a0f0*/  BRA `(.L_x_112) ;  /* 0xffffffd800dc7947 */ /* 0x000fea000383ffff */
.L_x_121:
[----:B--2---:R2:W4:Y:S02]  /*a100*/  SYNCS.PHASECHK.TRANS64.TRYWAIT P0, [R0+URZ+0x20], R5 ;  /* 0x00002005000075a7 */ /* 0x00452400080011ff */
[----:B----4-:R-:W-:Y:S05]  /*a110*/  @!P0 NANOSLEEP.SYNCS 0x989680 ;  /* 0x009896800000895d */ /* 0x010fea0003900000 */
[----:B------:R-:W4:Y:S02]  /*a120*/  @!P0 SYNCS.PHASECHK.TRANS64 P0, [R0+URZ+0x20], R5 ;  /* 0x00002005000085a7 */ /* 0x000f2400080010ff */
[----:B----4-:R-:W-:Y:S05]  /*a130*/  @!P0 BRA `(.L_x_121) ;  /* 0xfffffffc00f08947 */ /* 0x010fea000383ffff */
[----:B------:R-:W-:Y:S05]  /*a140*/  BRA `(.L_x_120) ;  /* 0xffffffe400dc7947 */ /* 0x000fea000383ffff */
        .weak           $__internal_0_$__cuda_sm10x_tcgen05_guardrail_trap_col_being_dealloced_not_returned_by_alloc
        .type           $__internal_0_$__cuda_sm10x_tcgen05_guardrail_trap_col_being_dealloced_not_returned_by_alloc,@function
        .size           $__internal_0_$__cuda_sm10x_tcgen05_guardrail_trap_col_being_dealloced_not_returned_by_alloc,($__internal_1_$__cuda_sm10x_tcgen05_guardrail_trap_phase_invalid_during_alloc - $__internal_0_$__cuda_sm10x_tcgen05_guardrail_trap_col_being_dealloced_not_returned_by_alloc)
$__internal_0_$__cuda_sm10x_tcgen05_guardrail_trap_col_being_dealloced_not_returned_by_alloc:
[----:B------:R-:W-:Y:S05]  /*a150*/  BPT.TRAP 0x1 ;  /* 0x000000040000795c */ /* 0x000fea0000300000 */
[----:B------:R-:W-:-:S04]  /*a160*/  HFMA2 R3, -RZ, RZ, 0, 0 ;  /* 0x00000000ff037431 */ /* 0x000fc800000001ff */
[----:B------:R-:W-:Y:S05]  /*a170*/  RET.REL.NODEC R2 `(_ZN7cutlass13device_kernelINS_4gemm6kernel13GemmUniversalIN4cute5tupleIJiiiiEEENS1_10collective13CollectiveMmaINS1_46MainloopSm100TmaUmmaWarpSpecializedBlockScaledILi2ELi2ELi2ENS5_IJNS4_1CILi1EEESB_SB_EEEEENS5_IJNSA_ILi128EEESE_NSA_ILi256EEEEEENS5_IJNS_12float_e4m3_tENS_13float_ue8m0_tEEEENS5_IJNS5_IJlSB_lEEENS4_6LayoutINS5_IJNS5_IJNS5_IJNSA_ILi32EEENSA_ILi4EEEEEEiEEESP_NS5_IJSB_iEEEEEENS5_IJNS5_IJNS5_IJNSA_ILi16EEESN_EEEiEEENS5_IJNS5_IJNSA_ILi0EEESB_EEENSA_ILi512EEEEEENS5_IJSV_iEEEEEEEEEEESJ_S12_NS4_8TiledMMAINS4_8MMA_AtomIJNS4_21SM100_MMA_MXF8F6F4_SSISH_SH_fSI_Li128ELi128ELNS4_4UMMA5MajorE0ELS17_0ELNS16_7ScaleInE0ELS18_0EEEEEENSL_ISC_NS5_IJSV_SV_SV_EEEEENS5_IJNS4_10UnderscoreES1D_S1D_EEEEENS5_IJNS4_13SM90_TMA_LOADES1G_EEENS5_IJNS4_14ComposedLayoutINS4_7SwizzleILi3ELi4ELi3EEENS4_18smem_ptr_flag_bitsILi8EEENSL_INS5_IJNSA_ILi8EEESE_EEENS5_IJSE_SB_EEEEEEENSL_INS5_IJNS5_IJNS5_IJSO_SB_EEENS5_IJSM_SB_EEEEEESB_NS5_IJSN_NSA_ILi2EEEEEEEEENS5_IJNS5_IJNS5_IJST_SX_EEESW_EEESV_NS5_IJSB_SX_EEEEEEEEEEEvNS4_8identityES1H_S23_vS24_EENS_8epilogue10collective18CollectiveEpilogueINS26_23Sm100TmaWarpSpecializedILi4ELi2ELi32ELb1ELb0EEEJSG_NS5_IJNSL_ISE_SB_EENSL_ISM_SB_EEEEENS_10bfloat16_tESK_S2E_SK_NS26_6fusion15FusionCallbacksIS2A_NS2F_17LinearCombinationIS2E_fS2E_fLNS_15FloatRoundStyleE2EEESG_S2D_JEEENS4_5SM1004TMEM4LOAD26SM100_TMEM_LOAD_32dp32b32xES1G_NS1I_INS1J_ILi2ELi4ELi3EEENS1L_ILi16EEENSL_INS5_IJS1N_SM_EEES1T_EEEENS4_39AutoVectorizingCopyWithAssumedAlignmentILi128EEENS4_14SM90_TMA_STOREES2T_S2V_S2V_EEEvvEEEEvNT_6ParamsE) ;  /* 0xffffff5c02a07950 */ /* 0x000fea0003c3ffff */
        .weak           $__internal_1_$__cuda_sm10x_tcgen05_guardrail_trap_phase_invalid_during_alloc
        .type           $__internal_1_$__cuda_sm10x_tcgen05_guardrail_trap_phase_invalid_during_alloc,@function
        .size           $__internal_1_$__cuda_sm10x_tcgen05_guardrail_trap_phase_invalid_during_alloc,($__internal_2_$__cuda_sm10x_tcgen05_guardrail_trap_unallocated_columns_being_dealloced - $__internal_1_$__cuda_sm10x_tcgen05_guardrail_trap_phase_invalid_during_alloc)
$__internal_1_$__cuda_sm10x_tcgen05_guardrail_trap_phase_invalid_during_alloc:
[----:B------:R-:W-:Y:S05]  /*a180*/  BPT.TRAP 0x1 ;  /* 0x000000040000795c */ /* 0x000fea0000300000 */
[----:B------:R-:W-:-:S04]  /*a190*/  MOV R3, 0x0 ;  /* 0x0000000000037802 */ /* 0x000fc80000000f00 */
[----:B------:R-:W-:Y:S05]  /*a1a0*/  RET.REL.NODEC R2 `(_ZN7cutlass13device_kernelINS_4gemm6kernel13GemmUniversalIN4cute5tupleIJiiiiEEENS1_10collective13CollectiveMmaINS1_46MainloopSm100TmaUmmaWarpSpecializedBlockScaledILi2ELi2ELi2ENS5_IJNS4_1CILi1EEESB_SB_EEEEENS5_IJNSA_ILi128EEESE_NSA_ILi256EEEEEENS5_IJNS_12float_e4m3_tENS_13float_ue8m0_tEEEENS5_IJNS5_IJlSB_lEEENS4_6LayoutINS5_IJNS5_IJNS5_IJNSA_ILi32EEENSA_ILi4EEEEEEiEEESP_NS5_IJSB_iEEEEEENS5_IJNS5_IJNS5_IJNSA_ILi16EEESN_EEEiEEENS5_IJNS5_IJNSA_ILi0EEESB_EEENSA_ILi512EEEEEENS5_IJSV_iEEEEEEEEEEESJ_S12_NS4_8TiledMMAINS4_8MMA_AtomIJNS4_21SM100_MMA_MXF8F6F4_SSISH_SH_fSI_Li128ELi128ELNS4_4UMMA5MajorE0ELS17_0ELNS16_7ScaleInE0ELS18_0EEEEEENSL_ISC_NS5_IJSV_SV_SV_EEEEENS5_IJNS4_10UnderscoreES1D_S1D_EEEEENS5_IJNS4_13SM90_TMA_LOADES1G_EEENS5_IJNS4_14ComposedLayoutINS4_7SwizzleILi3ELi4ELi3EEENS4_18smem_ptr_flag_bitsILi8EEENSL_INS5_IJNSA_ILi8EEESE_EEENS5_IJSE_SB_EEEEEEENSL_INS5_IJNS5_IJNS5_IJSO_SB_EEENS5_IJSM_SB_EEEEEESB_NS5_IJSN_NSA_ILi2EEEEEEEEENS5_IJNS5_IJNS5_IJST_SX_EEESW_EEESV_NS5_IJSB_SX_EEEEEEEEEEEvNS4_8identityES1H_S23_vS24_EENS_8epilogue10collective18CollectiveEpilogueINS26_23Sm100TmaWarpSpecializedILi4ELi2ELi32ELb1ELb0EEEJSG_NS5_IJNSL_ISE_SB_EENSL_ISM_SB_EEEEENS_10bfloat16_tESK_S2E_SK_NS26_6fusion15FusionCallbacksIS2A_NS2F_17LinearCombinationIS2E_fS2E_fLNS_15FloatRoundStyleE2EEESG_S2D_JEEENS4_5SM1004TMEM4LOAD26SM100_TMEM_LOAD_32dp32b32xES1G_NS1I_INS1J_ILi2ELi4ELi3EEENS1L_ILi16EEENSL_INS5_IJS1N_SM_EEES1T_EEEENS4_39AutoVectorizingCopyWithAssumedAlignmentILi128EEENS4_14SM90_TMA_STOREES2T_S2V_S2V_EEEvvEEEEvNT_6ParamsE) ;  /* 0xffffff5c02947950 */ /* 0x000fea0003c3ffff */
        .weak           $__internal_2_$__cuda_sm10x_tcgen05_guardrail_trap_unallocated_columns_being_dealloced
        .type           $__internal_2_$__cuda_sm10x_tcgen05_guardrail_trap_unallocated_columns_being_dealloced,@function
        .size           $__internal_2_$__cuda_sm10x_tcgen05_guardrail_trap_unallocated_columns_being_dealloced,(.L_x_168 - $__internal_2_$__cuda_sm10x_tcgen05_guardrail_trap_unallocated_columns_being_dealloced)
$__internal_2_$__cuda_sm10x_tcgen05_guardrail_trap_unallocated_columns_being_dealloced:
[----:B------:R-:W-:Y:S05]  /*a1b0*/  BPT.TRAP 0x1 ;  /* 0x000000040000795c */ /* 0x000fea0000300000 */
[----:B------:R-:W-:-:S04]  /*a1c0*/  HFMA2 R3, -RZ, RZ, 0, 0 ;  /* 0x00000000ff037431 */ /* 0x000fc800000001ff */
[----:B------:R-:W-:Y:S05]  /*a1d0*/  RET.REL.NODEC R2 `(_ZN7cutlass13device_kernelINS_4gemm6kernel13GemmUniversalIN4cute5tupleIJiiiiEEENS1_10collective13CollectiveMmaINS1_46MainloopSm100TmaUmmaWarpSpecializedBlockScaledILi2ELi2ELi2ENS5_IJNS4_1CILi1EEESB_SB_EEEEENS5_IJNSA_ILi128EEESE_NSA_ILi256EEEEEENS5_IJNS_12float_e4m3_tENS_13float_ue8m0_tEEEENS5_IJNS5_IJlSB_lEEENS4_6LayoutINS5_IJNS5_IJNS5_IJNSA_ILi32EEENSA_ILi4EEEEEEiEEESP_NS5_IJSB_iEEEEEENS5_IJNS5_IJNS5_IJNSA_ILi16EEESN_EEEiEEENS5_IJNS5_IJNSA_ILi0EEESB_EEENSA_ILi512EEEEEENS5_IJSV_iEEEEEEEEEEESJ_S12_NS4_8TiledMMAINS4_8MMA_AtomIJNS4_21SM100_MMA_MXF8F6F4_SSISH_SH_fSI_Li128ELi128ELNS4_4UMMA5MajorE0ELS17_0ELNS16_7ScaleInE0ELS18_0EEEEEENSL_ISC_NS5_IJSV_SV_SV_EEEEENS5_IJNS4_10UnderscoreES1D_S1D_EEEEENS5_IJNS4_13SM90_TMA_LOADES1G_EEENS5_IJNS4_14ComposedLayoutINS4_7SwizzleILi3ELi4ELi3EEENS4_18smem_ptr_flag_bitsILi8EEENSL_INS5_IJNSA_ILi8EEESE_EEENS5_IJSE_SB_EEEEEEENSL_INS5_IJNS5_IJNS5_IJSO_SB_EEENS5_IJSM_SB_EEEEEESB_NS5_IJSN_NSA_ILi2EEEEEEEEENS5_IJNS5_IJNS5_IJST_SX_EEESW_EEESV_NS5_IJSB_SX_EEEEEEEEEEEvNS4_8identityES1H_S23_vS24_EENS_8epilogue10collective18CollectiveEpilogueINS26_23Sm100TmaWarpSpecializedILi4ELi2ELi32ELb1ELb0EEEJSG_NS5_IJNSL_ISE_SB_EENSL_ISM_SB_EEEEENS_10bfloat16_tESK_S2E_SK_NS26_6fusion15FusionCallbacksIS2A_NS2F_17LinearCombinationIS2E_fS2E_fLNS_15FloatRoundStyleE2EEESG_S2D_JEEENS4_5SM1004TMEM4LOAD26SM100_TMEM_LOAD_32dp32b32xES1G_NS1I_INS1J_ILi2ELi4ELi3EEENS1L_ILi16EEENSL_INS5_IJS1N_SM_EEES1T_EEEENS4_39AutoVectorizingCopyWithAssumedAlignmentILi128EEENS4_14SM90_TMA_STOREES2T_S2V_S2V_EEEvvEEEEvNT_6ParamsE) ;  /* 0xffffff5c02887950 */ /* 0x000fea0003c3ffff */
.L_x_167:
[----:B------:R-:W-:-:S00]  /*a1e0*/  BRA `(.L_x_167) ;  /* 0xfffffffc00fc7947 */ /* 0x000fc0000383ffff */
[----:B------:R-:W-:-:S00]  /*a1f0*/  NOP ;  /* 0x0000000000007918 */ /* 0x000fc00000000000 */
        /* <DEDUP_REMOVED lines=8> */
.L_x_168:


//--------------------- .nv.global.init           --------------------------
	.section	.nv.global.init,"aw",@progbits
.nv.global.init:
	.type		$str$27,@object
	.size		$str$27,($str$28 - $str$27)
$str$27:
        /*0000*/ 	.byte	0x28, 0x61, 0x64, 0x64, 0x72, 0x65, 0x73, 0x73, 0x20, 0x26, 0x20, 0x6d, 0x61, 0x73, 0x6b, 0x29
        /*0010*/ 	.byte	0x20, 0x3d, 0x3d, 0x20, 0x30, 0x00
	.type		$str$28,@object
	.size		$str$28,($str$26 - $str$28)
$str$28:
        /*0016*/ 	.byte	0x2f, 0x74, 0x6d, 0x70, 0x2f, 0x63, 0x75, 0x74, 0x6c, 0x61, 0x73, 0x73, 0x5f, 0x73, 0x77, 0x65
        /*0026*/ 	.byte	0x65, 0x70, 0x5f, 0x73, 0x72, 0x63, 0x2f, 0x69, 0x6e, 0x63, 0x6c, 0x75, 0x64, 0x65, 0x2f, 0x63
        /*0036*/ 	.byte	0x75, 0x74, 0x65, 0x2f, 0x70, 0x6f, 0x69, 0x6e, 0x74, 0x65, 0x72, 0x5f, 0x66, 0x6c, 0x61, 0x67
        /*0046*/ 	.byte	0x67, 0x65, 0x64, 0x2e, 0x68, 0x70, 0x70, 0x00
	.type		$str$26,@object
	.size		$str$26,($str$25 - $str$26)
$str$26:
        /*004e*/ 	.byte	0x2f, 0x74, 0x6d, 0x70, 0x2f, 0x63, 0x75, 0x74, 0x6c, 0x61, 0x73, 0x73, 0x5f, 0x73, 0x77, 0x65
        /*005e*/ 	.byte	0x65, 0x70, 0x5f, 0x73, 0x72, 0x63, 0x2f, 0x69, 0x6e, 0x63, 0x6c, 0x75, 0x64, 0x65, 0x2f, 0x63
        /*006e*/ 	.byte	0x75, 0x74, 0x65, 0x2f, 0x61, 0x74, 0x6f, 0x6d, 0x2f, 0x63, 0x6f, 0x70, 0x79, 0x5f, 0x74, 0x72
        /*007e*/ 	.byte	0x61, 0x69, 0x74, 0x73, 0x5f, 0x73, 0x6d, 0x31, 0x30, 0x30, 0x2e, 0x68, 0x70, 0x70, 0x00
	.type		$str$25,@object
	.size		$str$25,(__unnamed_1 - $str$25)
$str$25:
        /*008d*/ 	.byte	0x28, 0x28, 0x75, 0x69, 0x6e, 0x74, 0x33, 0x32, 0x5f, 0x74, 0x28, 0x74, 0x68, 0x72, 0x65, 0x61
        /*009d*/ 	.byte	0x64, 0x49, 0x64, 0x78, 0x2e, 0x78, 0x29, 0x20, 0x2f, 0x20, 0x33, 0x32, 0x29, 0x20, 0x25, 0x20
        /*00ad*/ 	.byte	0x34, 0x29, 0x20, 0x3d, 0x3d, 0x20, 0x28, 0x28, 0x28, 0x74, 0x6d, 0x65, 0x6d, 0x5f, 0x61, 0x64
        /*00bd*/ 	.byte	0x64, 0x72, 0x20, 0x3e, 0x3e, 0x20, 0x31, 0x36, 0x29, 0x20, 0x2f, 0x20, 0x33, 0x32, 0x29, 0x20
        /*00cd*/ 	.byte	0x25, 0x20, 0x34, 0x29, 0x00
	.type		__unnamed_1,@object
	.size		__unnamed_1,(__unnamed_2 - __unnamed_1)
__unnamed_1:
        /*00d2*/ 	.byte	0x61, 0x75, 0x74, 0x6f, 0x20, 0x63, 0x75, 0x74, 0x65, 0x3a, 0x3a, 0x61, 0x73, 0x5f, 0x70, 0x6f
        /* <DEDUP_REMOVED lines=24> */
        /*0262*/ 	.byte	0x34, 0x30, 0x39, 0x36, 0x3e, 0x3e, 0x3e, 0x3e, 0x5d, 0x00
	.type		__unnamed_2,@object
	.size		__unnamed_2,(.L_2 - __unnamed_2)
__unnamed_2:
        /* <DEDUP_REMOVED lines=42> */
        /*050c*/ 	.byte	0x3e, 0x3e, 0x5d, 0x00
.L_2:


//--------------------- .nv.shared._ZN7cutlass13device_kernelINS_4gemm6kernel13GemmUniversalIN4cute5tupleIJiiiiEEENS1_10collective13CollectiveMmaINS1_46MainloopSm100TmaUmmaWarpSpecializedBlockScaledILi2ELi2ELi2ENS5_IJNS4_1CILi1EEESB_SB_EEEEENS5_IJNSA_ILi128EEESE_NSA_ILi256EEEEEENS5_IJNS_12float_e4m3_tENS_13float_ue8m0_tEEEENS5_IJNS5_IJlSB_lEEENS4_6LayoutINS5_IJNS5_IJNS5_IJNSA_ILi32EEENSA_ILi4EEEEEEiEEESP_NS5_IJSB_iEEEEEENS5_IJNS5_IJNS5_IJNSA_ILi16EEESN_EEEiEEENS5_IJNS5_IJNSA_ILi0EEESB_EEENSA_ILi512EEEEEENS5_IJSV_iEEEEEEEEEEESJ_S12_NS4_8TiledMMAINS4_8MMA_AtomIJNS4_21SM100_MMA_MXF8F6F4_SSISH_SH_fSI_Li128ELi128ELNS4_4UMMA5MajorE0ELS17_0ELNS16_7ScaleInE0ELS18_0EEEEEENSL_ISC_NS5_IJSV_SV_SV_EEEEENS5_IJNS4_10UnderscoreES1D_S1D_EEEEENS5_IJNS4_13SM90_TMA_LOADES1G_EEENS5_IJNS4_14ComposedLayoutINS4_7SwizzleILi3ELi4ELi3EEENS4_18smem_ptr_flag_bitsILi8EEENSL_INS5_IJNSA_ILi8EEESE_EEENS5_IJSE_SB_EEEEEEENSL_INS5_IJNS5_IJNS5_IJSO_SB_EEENS5_IJSM_SB_EEEEEESB_NS5_IJSN_NSA_ILi2EEEEEEEEENS5_IJNS5_IJNS5_IJST_SX_EEESW_EEESV_NS5_IJSB_SX_EEEEEEEEEEEvNS4_8identityES1H_S23_vS24_EENS_8epilogue10collective18CollectiveEpilogueINS26_23Sm100TmaWarpSpecializedILi4ELi2ELi32ELb1ELb0EEEJSG_NS5_IJNSL_ISE_SB_EENSL_ISM_SB_EEEEENS_10bfloat16_tESK_S2E_SK_NS26_6fusion15FusionCallbacksIS2A_NS2F_17LinearCombinationIS2E_fS2E_fLNS_15FloatRoundStyleE2EEESG_S2D_JEEENS4_5SM1004TMEM4LOAD26SM100_TMEM_LOAD_32dp32b32xES1G_NS1I_INS1J_ILi2ELi4ELi3EEENS1L_ILi16EEENSL_INS5_IJS1N_SM_EEES1T_EEEENS4_39AutoVectorizingCopyWithAssumedAlignmentILi128EEENS4_14SM90_TMA_STOREES2T_S2V_S2V_EEEvvEEEEvNT_6ParamsE --------------------------
	.section	.nv.shared._ZN7cutlass13device_kernelINS_4gemm6kernel13GemmUniversalIN4cute5tupleIJiiiiEEENS1_10collective13CollectiveMmaINS1_46MainloopSm100TmaUmmaWarpSpecializedBlockScaledILi2ELi2ELi2ENS5_IJNS4_1CILi1EEESB_SB_EEEEENS5_IJNSA_ILi128EEESE_NSA_ILi256EEEEEENS5_IJNS_12float_e4m3_tENS_13float_ue8m0_tEEEENS5_IJNS5_IJlSB_lEEENS4_6LayoutINS5_IJNS5_IJNS5_IJNSA_ILi32EEENSA_ILi4EEEEEEiEEESP_NS5_IJSB_iEEEEEENS5_IJNS5_IJNS5_IJNSA_ILi16EEESN_EEEiEEENS5_IJNS5_IJNSA_ILi0EEESB_EEENSA_ILi512EEEEEENS5_IJSV_iEEEEEEEEEEESJ_S12_NS4_8TiledMMAINS4_8MMA_AtomIJNS4_21SM100_MMA_MXF8F6F4_SSISH_SH_fSI_Li128ELi128ELNS4_4UMMA5MajorE0ELS17_0ELNS16_7ScaleInE0ELS18_0EEEEEENSL_ISC_NS5_IJSV_SV_SV_EEEEENS5_IJNS4_10UnderscoreES1D_S1D_EEEEENS5_IJNS4_13SM90_TMA_LOADES1G_EEENS5_IJNS4_14ComposedLayoutINS4_7SwizzleILi3ELi4ELi3EEENS4_18smem_ptr_flag_bitsILi8EEENSL_INS5_IJNSA_ILi8EEESE_EEENS5_IJSE_SB_EEEEEEENSL_INS5_IJNS5_IJNS5_IJSO_SB_EEENS5_IJSM_SB_EEEEEESB_NS5_IJSN_NSA_ILi2EEEEEEEEENS5_IJNS5_IJNS5_IJST_SX_EEESW_EEESV_NS5_IJSB_SX_EEEEEEEEEEEvNS4_8identityES1H_S23_vS24_EENS_8epilogue10collective18CollectiveEpilogueINS26_23Sm100TmaWarpSpecializedILi4ELi2ELi32ELb1ELb0EEEJSG_NS5_IJNSL_ISE_SB_EENSL_ISM_SB_EEEEENS_10bfloat16_tESK_S2E_SK_NS26_6fusion15FusionCallbacksIS2A_NS2F_17LinearCombinationIS2E_fS2E_fLNS_15FloatRoundStyleE2EEESG_S2D_JEEENS4_5SM1004TMEM4LOAD26SM100_TMEM_LOAD_32dp32b32xES1G_NS1I_INS1J_ILi2ELi4ELi3EEENS1L_ILi16EEENSL_INS5_IJS1N_SM_EEES1T_EEEENS4_39AutoVectorizingCopyWithAssumedAlignmentILi128EEENS4_14SM90_TMA_STOREES2T_S2V_S2V_EEEvvEEEEvNT_6ParamsE,"aw",@nobits
	.sectionflags	@""
	.align	16
	.zero		1024


//--------------------- .nv.shared.reserved.0     --------------------------
	.section	.nv.shared.reserved.0,"aw",@nobits
	.weak		__nv_reservedSMEM_offset_0_alias
	.size		__nv_reservedSMEM_offset_0_alias, 0, 64
	.other		__nv_reservedSMEM_offset_0_alias,@"STO_CUDA_RESERVED_SHARED STV_DEFAULT"
__nv_reservedSMEM_offset_0_alias:
	.zero		0
.nv.shared.reserved.0:
	.zero		64
	.weak		__nv_reservedSMEM_tcgen05_partition
	.type		__nv_reservedSMEM_tcgen05_partition,@object
	.size		__nv_reservedSMEM_tcgen05_partition,(.L_0 - __nv_reservedSMEM_tcgen05_partition)
__nv_reservedSMEM_tcgen05_partition:
	.zero		32
.L_0:


//--------------------- .nv.global                --------------------------
	.section	.nv.global,"aw",@nobits
.nv.global:
	.type		_ZN40_INTERNAL_49d200a7_4_k_cu_e692c770_354684cute1_E,@object
	.size		_ZN40_INTERNAL_49d200a7_4_k_cu_e692c770_354684cute1_E,(_ZN40_INTERNAL_49d200a7_4_k_cu_e692c770_354684cuda3std3__45__cpo6cbeginE - _ZN40_INTERNAL_49d200a7_4_k_cu_e692c770_354684cute1_E)
_ZN40_INTERNAL_49d200a7_4_k_cu_e692c770_354684cute1_E:
	.zero		1
	.type		_ZN40_INTERNAL_49d200a7_4_k_cu_e692c770_354684cuda3std3__45__cpo6cbeginE,@object
	.size		_ZN40_INTERNAL_49d200a7_4_k_cu_e692c770_354684cuda3std3__45__cpo6cbeginE,(_ZN40_INTERNAL_49d200a7_4_k_cu_e692c770_354684cuda3std3__48in_placeE - _ZN40_INTERNAL_49d200a7_4_k_cu_e692c770_354684cuda3std3__45__cpo6cbeginE)
_ZN40_INTERNAL_49d200a7_4_k_cu_e692c770_354684cuda3std3__45__cpo6cbeginE:
	.zero		1
	.type		_ZN40_INTERNAL_49d200a7_4_k_cu_e692c770_354684cuda3std3__48in_placeE,@object
	.size		_ZN40_INTERNAL_49d200a7_4_k_cu_e692c770_354684cuda3std3__48in_placeE,(_ZN40_INTERNAL_49d200a7_4_k_cu_e692c770_354684cuda3std6ranges3__45__cpo9iter_moveE - _ZN40_INTERNAL_49d200a7_4_k_cu_e692c770_354684cuda3std3__48in_placeE)
_ZN40_INTERNAL_49d200a7_4_k_cu_e692c770_354684cuda3std3__48in_placeE:
	.zero		1
	.type		_ZN40_INTERNAL_49d200a7_4_k_cu_e692c770_354684cuda3std6ranges3__45__cpo9iter_moveE,@object
	.size		_ZN40_INTERNAL_49d200a7_4_k_cu_e692c770_354684cuda3std6ranges3__45__cpo9iter_moveE,(_ZN40_INTERNAL_49d200a7_4_k_cu_e692c770_354684cuda3std3__45__cpo5beginE - _ZN40_INTERNAL_49d200a7_4_k_cu_e692c770_354684cuda3std6ranges3__45__cpo9iter_moveE)
_ZN40_INTERNAL_49d200a7_4_k_cu_e692c770_354684cuda3std6ranges3__45__cpo9iter_moveE:
	.zero		1
	.type		_ZN40_INTERNAL_49d200a7_4_k_cu_e692c770_354684cuda3std3__45__cpo5beginE,@object
	.size		_ZN40_INTERNAL_49d200a7_4_k_cu_e692c770_354684cuda3std3__45__cpo5beginE,(_ZN40_INTERNAL_49d200a7_4_k_cu_e692c770_354684cuda3std3__442_GLOBAL__N__49d200a7_4_k_cu_e692c770_354686ignoreE - _ZN40_INTERNAL_49d200a7_4_k_cu_e692c770_354684cuda3std3__45__cpo5beginE)
_ZN40_INTERNAL_49d200a7_4_k_cu_e692c770_354684cuda3std3__45__cpo5beginE:
	.zero		1
	.type		_ZN40_INTERNAL_49d200a7_4_k_cu_e692c770_354684cuda3std3__442_GLOBAL__N__49d200a7_4_k_cu_e692c770_354686ignoreE,@object
	.size		_ZN40_INTERNAL_49d200a7_4_k_cu_e692c770_354684cuda3std3__442_GLOBAL__N__49d200a7_4_k_cu_e692c770_354686ignoreE,(_ZN40_INTERNAL_49d200a7_4_k_cu_e692c770_354684cute7productE - _ZN40_INTERNAL_49d200a7_4_k_cu_e692c770_354684cuda3std3__442_GLOBAL__N__49d200a7_4_k_cu_e692c770_354686ignoreE)
_ZN40_INTERNAL_49d200a7_4_k_cu_e692c770_354684cuda3std3__442_GLOBAL__N__49d200a7_4_k_cu_e692c770_354686ignoreE:
	.zero		1
	.type		_ZN40_INTERNAL_49d200a7_4_k_cu_e692c770_354684cute7productE,@object
	.size		_ZN40_INTERNAL_49d200a7_4_k_cu_e692c770_354684cute7productE,(_ZN40_INTERNAL_49d200a7_4_k_cu_e692c770_354684cuda3std3__45__cpo3endE - _ZN40_INTERNAL_49d200a7_4_k_cu_e692c770_354684cute7productE)
_ZN40_INTERNAL_49d200a7_4_k_cu_e692c770_354684cute7productE:
	.zero		1
	.type		_ZN40_INTERNAL_49d200a7_4_k_cu_e692c770_354684cuda3std3__45__cpo3endE,@object
	.size		_ZN40_INTERNAL_49d200a7_4_k_cu_e692c770_354684cuda3std3__45__cpo3endE,(_ZN40_INTERNAL_49d200a7_4_k_cu_e692c770_354684cuda3std3__419piecewise_constructE - _ZN40_INTERNAL_49d200a7_4_k_cu_e692c770_354684cuda3std3__45__cpo3endE)
_ZN40_INTERNAL_49d200a7_4_k_cu_e692c770_354684cuda3std3__45__cpo3endE:
	.zero		1
	.type		_ZN40_INTERNAL_49d200a7_4_k_cu_e692c770_354684cuda3std3__419piecewise_constructE,@object
	.size		_ZN40_INTERNAL_49d200a7_4_k_cu_e692c770_354684cuda3std3__419piecewise_constructE,(_ZN40_INTERNAL_49d200a7_4_k_cu_e692c770_354684cuda3std3__45__cpo4cendE - _ZN40_INTERNAL_49d200a7_4_k_cu_e692c770_354684cuda3std3__419piecewise_constructE)
_ZN40_INTERNAL_49d200a7_4_k_cu_e692c770_354684cuda3std3__419piecewise_constructE:
	.zero		1
	.type		_ZN40_INTERNAL_49d200a7_4_k_cu_e692c770_354684cuda3std3__45__cpo4cendE,@object
	.size		_ZN40_INTERNAL_49d200a7_4_k_cu_e692c770_354684cuda3std3__45__cpo4cendE,(_ZN40_INTERNAL_49d200a7_4_k_cu_e692c770_354684cuda3std6ranges3__45__cpo4swapE - _ZN40_INTERNAL_49d200a7_4_k_cu_e692c770_354684cuda3std3__45__cpo4cendE)
_ZN40_INTERNAL_49d200a7_4_k_cu_e692c770_354684cuda3std3__45__cpo4cendE:
	.zero		1
	.type		_ZN40_INTERNAL_49d200a7_4_k_cu_e692c770_354684cuda3std6ranges3__45__cpo4swapE,@object
	.size		_ZN40_INTERNAL_49d200a7_4_k_cu_e692c770_354684cuda3std6ranges3__45__cpo4swapE,(.L_10 - _ZN40_INTERNAL_49d200a7_4_k_cu_e692c770_354684cuda3std6ranges3__45__cpo4swapE)
_ZN40_INTERNAL_49d200a7_4_k_cu_e692c770_354684cuda3std6ranges3__45__cpo4swapE:
	.zero		1
.L_10:


//--------------------- .nv.constant0._ZN7cutlass13device_kernelINS_4gemm6kernel13GemmUniversalIN4cute5tupleIJiiiiEEENS1_10collective13CollectiveMmaINS1_46MainloopSm100TmaUmmaWarpSpecializedBlockScaledILi2ELi2ELi2ENS5_IJNS4_1CILi1EEESB_SB_EEEEENS5_IJNSA_ILi128EEESE_NSA_ILi256EEEEEENS5_IJNS_12float_e4m3_tENS_13float_ue8m0_tEEEENS5_IJNS5_IJlSB_lEEENS4_6LayoutINS5_IJNS5_IJNS5_IJNSA_ILi32EEENSA_ILi4EEEEEEiEEESP_NS5_IJSB_iEEEEEENS5_IJNS5_IJNS5_IJNSA_ILi16EEESN_EEEiEEENS5_IJNS5_IJNSA_ILi0EEESB_EEENSA_ILi512EEEEEENS5_IJSV_iEEEEEEEEEEESJ_S12_NS4_8TiledMMAINS4_8MMA_AtomIJNS4_21SM100_MMA_MXF8F6F4_SSISH_SH_fSI_Li128ELi128ELNS4_4UMMA5MajorE0ELS17_0ELNS16_7ScaleInE0ELS18_0EEEEEENSL_ISC_NS5_IJSV_SV_SV_EEEEENS5_IJNS4_10UnderscoreES1D_S1D_EEEEENS5_IJNS4_13SM90_TMA_LOADES1G_EEENS5_IJNS4_14ComposedLayoutINS4_7SwizzleILi3ELi4ELi3EEENS4_18smem_ptr_flag_bitsILi8EEENSL_INS5_IJNSA_ILi8EEESE_EEENS5_IJSE_SB_EEEEEEENSL_INS5_IJNS5_IJNS5_IJSO_SB_EEENS5_IJSM_SB_EEEEEESB_NS5_IJSN_NSA_ILi2EEEEEEEEENS5_IJNS5_IJNS5_IJST_SX_EEESW_EEESV_NS5_IJSB_SX_EEEEEEEEEEEvNS4_8identityES1H_S23_vS24_EENS_8epilogue10collective18CollectiveEpilogueINS26_23Sm100TmaWarpSpecializedILi4ELi2ELi32ELb1ELb0EEEJSG_NS5_IJNSL_ISE_SB_EENSL_ISM_SB_EEEEENS_10bfloat16_tESK_S2E_SK_NS26_6fusion15FusionCallbacksIS2A_NS2F_17LinearCombinationIS2E_fS2E_fLNS_15FloatRoundStyleE2EEESG_S2D_JEEENS4_5SM1004TMEM4LOAD26SM100_TMEM_LOAD_32dp32b32xES1G_NS1I_INS1J_ILi2ELi4ELi3EEENS1L_ILi16EEENSL_INS5_IJS1N_SM_EEES1T_EEEENS4_39AutoVectorizingCopyWithAssumedAlignmentILi128EEENS4_14SM90_TMA_STOREES2T_S2V_S2V_EEEvvEEEEvNT_6ParamsE --------------------------
	.section	.nv.constant0._ZN7cutlass13device_kernelINS_4gemm6kernel13GemmUniversalIN4cute5tupleIJiiiiEEENS1_10collective13CollectiveMmaINS1_46MainloopSm100TmaUmmaWarpSpecializedBlockScaledILi2ELi2ELi2ENS5_IJNS4_1CILi1EEESB_SB_EEEEENS5_IJNSA_ILi128EEESE_NSA_ILi256EEEEEENS5_IJNS_12float_e4m3_tENS_13float_ue8m0_tEEEENS5_IJNS5_IJlSB_lEEENS4_6LayoutINS5_IJNS5_IJNS5_IJNSA_ILi32EEENSA_ILi4EEEEEEiEEESP_NS5_IJSB_iEEEEEENS5_IJNS5_IJNS5_IJNSA_ILi16EEESN_EEEiEEENS5_IJNS5_IJNSA_ILi0EEESB_EEENSA_ILi512EEEEEENS5_IJSV_iEEEEEEEEEEESJ_S12_NS4_8TiledMMAINS4_8MMA_AtomIJNS4_21SM100_MMA_MXF8F6F4_SSISH_SH_fSI_Li128ELi128ELNS4_4UMMA5MajorE0ELS17_0ELNS16_7ScaleInE0ELS18_0EEEEEENSL_ISC_NS5_IJSV_SV_SV_EEEEENS5_IJNS4_10UnderscoreES1D_S1D_EEEEENS5_IJNS4_13SM90_TMA_LOADES1G_EEENS5_IJNS4_14ComposedLayoutINS4_7SwizzleILi3ELi4ELi3EEENS4_18smem_ptr_flag_bitsILi8EEENSL_INS5_IJNSA_ILi8EEESE_EEENS5_IJSE_SB_EEEEEEENSL_INS5_IJNS5_IJNS5_IJSO_SB_EEENS5_IJSM_SB_EEEEEESB_NS5_IJSN_NSA_ILi2EEEEEEEEENS5_IJNS5_IJNS5_IJST_SX_EEESW_EEESV_NS5_IJSB_SX_EEEEEEEEEEEvNS4_8identityES1H_S23_vS24_EENS_8epilogue10collective18CollectiveEpilogueINS26_23Sm100TmaWarpSpecializedILi4ELi2ELi32ELb1ELb0EEEJSG_NS5_IJNSL_ISE_SB_EENSL_ISM_SB_EEEEENS_10bfloat16_tESK_S2E_SK_NS26_6fusion15FusionCallbacksIS2A_NS2F_17LinearCombinationIS2E_fS2E_fLNS_15FloatRoundStyleE2EEESG_S2D_JEEENS4_5SM1004TMEM4LOAD26SM100_TMEM_LOAD_32dp32b32xES1G_NS1I_INS1J_ILi2ELi4ELi3EEENS1L_ILi16EEENSL_INS5_IJS1N_SM_EEES1T_EEEENS4_39AutoVectorizingCopyWithAssumedAlignmentILi128EEENS4_14SM90_TMA_STOREES2T_S2V_S2V_EEEvvEEEEvNT_6ParamsE,"a",@progbits
	.sectionflags	@""
	.align	4
.nv.constant0._ZN7cutlass13device_kernelINS_4gemm6kernel13GemmUniversalIN4cute5tupleIJiiiiEEENS1_10collective13CollectiveMmaINS1_46MainloopSm100TmaUmmaWarpSpecializedBlockScaledILi2ELi2ELi2ENS5_IJNS4_1CILi1EEESB_SB_EEEEENS5_IJNSA_ILi128EEESE_NSA_ILi256EEEEEENS5_IJNS_12float_e4m3_tENS_13float_ue8m0_tEEEENS5_IJNS5_IJlSB_lEEENS4_6LayoutINS5_IJNS5_IJNS5_IJNSA_ILi32EEENSA_ILi4EEEEEEiEEESP_NS5_IJSB_iEEEEEENS5_IJNS5_IJNS5_IJNSA_ILi16EEESN_EEEiEEENS5_IJNS5_IJNSA_ILi0EEESB_EEENSA_ILi512EEEEEENS5_IJSV_iEEEEEEEEEEESJ_S12_NS4_8TiledMMAINS4_8MMA_AtomIJNS4_21SM100_MMA_MXF8F6F4_SSISH_SH_fSI_Li128ELi128ELNS4_4UMMA5MajorE0ELS17_0ELNS16_7ScaleInE0ELS18_0EEEEEENSL_ISC_NS5_IJSV_SV_SV_EEEEENS5_IJNS4_10UnderscoreES1D_S1D_EEEEENS5_IJNS4_13SM90_TMA_LOADES1G_EEENS5_IJNS4_14ComposedLayoutINS4_7SwizzleILi3ELi4ELi3EEENS4_18smem_ptr_flag_bitsILi8EEENSL_INS5_IJNSA_ILi8EEESE_EEENS5_IJSE_SB_EEEEEEENSL_INS5_IJNS5_IJNS5_IJSO_SB_EEENS5_IJSM_SB_EEEEEESB_NS5_IJSN_NSA_ILi2EEEEEEEEENS5_IJNS5_IJNS5_IJST_SX_EEESW_EEESV_NS5_IJSB_SX_EEEEEEEEEEEvNS4_8identityES1H_S23_vS24_EENS_8epilogue10collective18CollectiveEpilogueINS26_23Sm100TmaWarpSpecializedILi4ELi2ELi32ELb1ELb0EEEJSG_NS5_IJNSL_ISE_SB_EENSL_ISM_SB_EEEEENS_10bfloat16_tESK_S2E_SK_NS26_6fusion15FusionCallbacksIS2A_NS2F_17LinearCombinationIS2E_fS2E_fLNS_15FloatRoundStyleE2EEESG_S2D_JEEENS4_5SM1004TMEM4LOAD26SM100_TMEM_LOAD_32dp32b32xES1G_NS1I_INS1J_ILi2ELi4ELi3EEENS1L_ILi16EEENSL_INS5_IJS1N_SM_EEES1T_EEEENS4_39AutoVectorizingCopyWithAssumedAlignmentILi128EEENS4_14SM90_TMA_STOREES2T_S2V_S2V_EEEvvEEEEvNT_6ParamsE:
	.zero		3968


//--------------------- SYMBOLS --------------------------

	.type		.nv.reservedSmem.offset0,@object
	.size		.nv.reservedSmem.offset0,0x4
	.type		.nv.reservedSmem.cap,@object
	.size		.nv.reservedSmem.cap,0x4
	.type		__assertfail,@function
